//
// Generated by NVIDIA NVVM Compiler
//
// Compiler Build ID: CL-36424714
// Cuda compilation tools, release 13.0, V13.0.88
// Based on NVVM 20.0.0
//

.version 9.0
.target sm_100
.address_size 64

	// .globl	_Z38dvc_ScaLBL_D3Q7_AAodd_IonConcentrationPiPdS0_iii

.visible .entry _Z38dvc_ScaLBL_D3Q7_AAodd_IonConcentrationPiPdS0_iii(
	.param .u64 .ptr .align 1 _Z38dvc_ScaLBL_D3Q7_AAodd_IonConcentrationPiPdS0_iii_param_0,
	.param .u64 .ptr .align 1 _Z38dvc_ScaLBL_D3Q7_AAodd_IonConcentrationPiPdS0_iii_param_1,
	.param .u64 .ptr .align 1 _Z38dvc_ScaLBL_D3Q7_AAodd_IonConcentrationPiPdS0_iii_param_2,
	.param .u32 _Z38dvc_ScaLBL_D3Q7_AAodd_IonConcentrationPiPdS0_iii_param_3,
	.param .u32 _Z38dvc_ScaLBL_D3Q7_AAodd_IonConcentrationPiPdS0_iii_param_4,
	.param .u32 _Z38dvc_ScaLBL_D3Q7_AAodd_IonConcentrationPiPdS0_iii_param_5
)
{
	.reg .pred 	%p<14>;
	.reg .b32 	%r<95>;
	.reg .b64 	%rd<168>;
	.reg .b64 	%fd<92>;

	ld.param.u64 	%rd4, [_Z38dvc_ScaLBL_D3Q7_AAodd_IonConcentrationPiPdS0_iii_param_0];
	ld.param.u64 	%rd5, [_Z38dvc_ScaLBL_D3Q7_AAodd_IonConcentrationPiPdS0_iii_param_1];
	ld.param.u64 	%rd6, [_Z38dvc_ScaLBL_D3Q7_AAodd_IonConcentrationPiPdS0_iii_param_2];
	ld.param.u32 	%r30, [_Z38dvc_ScaLBL_D3Q7_AAodd_IonConcentrationPiPdS0_iii_param_3];
	ld.param.u32 	%r31, [_Z38dvc_ScaLBL_D3Q7_AAodd_IonConcentrationPiPdS0_iii_param_4];
	ld.param.u32 	%r32, [_Z38dvc_ScaLBL_D3Q7_AAodd_IonConcentrationPiPdS0_iii_param_5];
	cvta.to.global.u64 	%rd1, %rd6;
	cvta.to.global.u64 	%rd2, %rd4;
	cvta.to.global.u64 	%rd3, %rd5;
	setp.lt.s32 	%p1, %r32, -262143;
	@%p1 bra 	$L__BB0_22;
	shr.s32 	%r34, %r32, 31;
	shr.u32 	%r35, %r34, 14;
	add.s32 	%r36, %r32, %r35;
	shr.s32 	%r1, %r36, 18;
	add.s32 	%r2, %r1, 1;
	mov.u32 	%r3, %ctaid.x;
	mov.u32 	%r4, %ntid.x;
	mad.lo.s32 	%r5, %r3, %r1, %r3;
	mov.u32 	%r37, %tid.x;
	add.s32 	%r6, %r30, %r37;
	setp.lt.u32 	%p2, %r1, 3;
	mov.b32 	%r94, 0;
	@%p2 bra 	$L__BB0_12;
	and.b32  	%r94, %r2, -4;
	neg.s32 	%r92, %r94;
	mad.lo.s32 	%r38, %r4, %r5, %r4;
	add.s32 	%r91, %r6, %r38;
	shl.b32 	%r10, %r4, 2;
	add.s32 	%r39, %r5, 2;
	mad.lo.s32 	%r90, %r4, %r39, %r6;
	add.s32 	%r40, %r5, 3;
	mad.lo.s32 	%r89, %r4, %r40, %r6;
	mul.lo.s32 	%r41, %r4, %r3;
	mad.lo.s32 	%r88, %r41, %r2, %r6;
	mul.wide.s32 	%rd13, %r32, 4;
$L__BB0_3:
	.pragma "nounroll";
	setp.ge.s32 	%p3, %r88, %r31;
	@%p3 bra 	$L__BB0_5;
	mul.wide.s32 	%rd7, %r88, 8;
	add.s64 	%rd8, %rd3, %rd7;
	ld.global.f64 	%fd1, [%rd8];
	mul.wide.s32 	%rd9, %r88, 4;
	add.s64 	%rd10, %rd2, %rd9;
	ld.global.u32 	%r42, [%rd10];
	mul.wide.s32 	%rd11, %r42, 8;
	add.s64 	%rd12, %rd3, %rd11;
	ld.global.f64 	%fd2, [%rd12];
	add.f64 	%fd3, %fd1, %fd2;
	add.s64 	%rd14, %rd10, %rd13;
	ld.global.u32 	%r43, [%rd14];
	mul.wide.s32 	%rd15, %r43, 8;
	add.s64 	%rd16, %rd3, %rd15;
	ld.global.f64 	%fd4, [%rd16];
	add.f64 	%fd5, %fd3, %fd4;
	add.s64 	%rd17, %rd14, %rd13;
	ld.global.u32 	%r44, [%rd17];
	mul.wide.s32 	%rd18, %r44, 8;
	add.s64 	%rd19, %rd3, %rd18;
	ld.global.f64 	%fd6, [%rd19];
	add.f64 	%fd7, %fd5, %fd6;
	add.s64 	%rd20, %rd17, %rd13;
	ld.global.u32 	%r45, [%rd20];
	mul.wide.s32 	%rd21, %r45, 8;
	add.s64 	%rd22, %rd3, %rd21;
	ld.global.f64 	%fd8, [%rd22];
	add.f64 	%fd9, %fd7, %fd8;
	add.s64 	%rd23, %rd20, %rd13;
	ld.global.u32 	%r46, [%rd23];
	mul.wide.s32 	%rd24, %r46, 8;
	add.s64 	%rd25, %rd3, %rd24;
	ld.global.f64 	%fd10, [%rd25];
	add.f64 	%fd11, %fd9, %fd10;
	add.s64 	%rd26, %rd23, %rd13;
	ld.global.u32 	%r47, [%rd26];
	mul.wide.s32 	%rd27, %r47, 8;
	add.s64 	%rd28, %rd3, %rd27;
	ld.global.f64 	%fd12, [%rd28];
	add.f64 	%fd13, %fd11, %fd12;
	add.s64 	%rd29, %rd1, %rd7;
	st.global.f64 	[%rd29], %fd13;
$L__BB0_5:
	setp.ge.s32 	%p4, %r91, %r31;
	@%p4 bra 	$L__BB0_7;
	mul.wide.s32 	%rd30, %r91, 8;
	add.s64 	%rd31, %rd3, %rd30;
	ld.global.f64 	%fd14, [%rd31];
	mul.wide.s32 	%rd32, %r91, 4;
	add.s64 	%rd33, %rd2, %rd32;
	ld.global.u32 	%r48, [%rd33];
	mul.wide.s32 	%rd34, %r48, 8;
	add.s64 	%rd35, %rd3, %rd34;
	ld.global.f64 	%fd15, [%rd35];
	add.f64 	%fd16, %fd14, %fd15;
	mul.wide.s32 	%rd36, %r32, 4;
	add.s64 	%rd37, %rd33, %rd36;
	ld.global.u32 	%r49, [%rd37];
	mul.wide.s32 	%rd38, %r49, 8;
	add.s64 	%rd39, %rd3, %rd38;
	ld.global.f64 	%fd17, [%rd39];
	add.f64 	%fd18, %fd16, %fd17;
	add.s64 	%rd40, %rd37, %rd36;
	ld.global.u32 	%r50, [%rd40];
	mul.wide.s32 	%rd41, %r50, 8;
	add.s64 	%rd42, %rd3, %rd41;
	ld.global.f64 	%fd19, [%rd42];
	add.f64 	%fd20, %fd18, %fd19;
	add.s64 	%rd43, %rd40, %rd36;
	ld.global.u32 	%r51, [%rd43];
	mul.wide.s32 	%rd44, %r51, 8;
	add.s64 	%rd45, %rd3, %rd44;
	ld.global.f64 	%fd21, [%rd45];
	add.f64 	%fd22, %fd20, %fd21;
	add.s64 	%rd46, %rd43, %rd36;
	ld.global.u32 	%r52, [%rd46];
	mul.wide.s32 	%rd47, %r52, 8;
	add.s64 	%rd48, %rd3, %rd47;
	ld.global.f64 	%fd23, [%rd48];
	add.f64 	%fd24, %fd22, %fd23;
	add.s64 	%rd49, %rd46, %rd36;
	ld.global.u32 	%r53, [%rd49];
	mul.wide.s32 	%rd50, %r53, 8;
	add.s64 	%rd51, %rd3, %rd50;
	ld.global.f64 	%fd25, [%rd51];
	add.f64 	%fd26, %fd24, %fd25;
	add.s64 	%rd52, %rd1, %rd30;
	st.global.f64 	[%rd52], %fd26;
$L__BB0_7:
	setp.ge.s32 	%p5, %r90, %r31;
	@%p5 bra 	$L__BB0_9;
	mul.wide.s32 	%rd53, %r90, 8;
	add.s64 	%rd54, %rd3, %rd53;
	ld.global.f64 	%fd27, [%rd54];
	mul.wide.s32 	%rd55, %r90, 4;
	add.s64 	%rd56, %rd2, %rd55;
	ld.global.u32 	%r54, [%rd56];
	mul.wide.s32 	%rd57, %r54, 8;
	add.s64 	%rd58, %rd3, %rd57;
	ld.global.f64 	%fd28, [%rd58];
	add.f64 	%fd29, %fd27, %fd28;
	mul.wide.s32 	%rd59, %r32, 4;
	add.s64 	%rd60, %rd56, %rd59;
	ld.global.u32 	%r55, [%rd60];
	mul.wide.s32 	%rd61, %r55, 8;
	add.s64 	%rd62, %rd3, %rd61;
	ld.global.f64 	%fd30, [%rd62];
	add.f64 	%fd31, %fd29, %fd30;
	add.s64 	%rd63, %rd60, %rd59;
	ld.global.u32 	%r56, [%rd63];
	mul.wide.s32 	%rd64, %r56, 8;
	add.s64 	%rd65, %rd3, %rd64;
	ld.global.f64 	%fd32, [%rd65];
	add.f64 	%fd33, %fd31, %fd32;
	add.s64 	%rd66, %rd63, %rd59;
	ld.global.u32 	%r57, [%rd66];
	mul.wide.s32 	%rd67, %r57, 8;
	add.s64 	%rd68, %rd3, %rd67;
	ld.global.f64 	%fd34, [%rd68];
	add.f64 	%fd35, %fd33, %fd34;
	add.s64 	%rd69, %rd66, %rd59;
	ld.global.u32 	%r58, [%rd69];
	mul.wide.s32 	%rd70, %r58, 8;
	add.s64 	%rd71, %rd3, %rd70;
	ld.global.f64 	%fd36, [%rd71];
	add.f64 	%fd37, %fd35, %fd36;
	add.s64 	%rd72, %rd69, %rd59;
	ld.global.u32 	%r59, [%rd72];
	mul.wide.s32 	%rd73, %r59, 8;
	add.s64 	%rd74, %rd3, %rd73;
	ld.global.f64 	%fd38, [%rd74];
	add.f64 	%fd39, %fd37, %fd38;
	add.s64 	%rd75, %rd1, %rd53;
	st.global.f64 	[%rd75], %fd39;
$L__BB0_9:
	setp.ge.s32 	%p6, %r89, %r31;
	@%p6 bra 	$L__BB0_11;
	mul.wide.s32 	%rd76, %r89, 8;
	add.s64 	%rd77, %rd3, %rd76;
	ld.global.f64 	%fd40, [%rd77];
	mul.wide.s32 	%rd78, %r89, 4;
	add.s64 	%rd79, %rd2, %rd78;
	ld.global.u32 	%r60, [%rd79];
	mul.wide.s32 	%rd80, %r60, 8;
	add.s64 	%rd81, %rd3, %rd80;
	ld.global.f64 	%fd41, [%rd81];
	add.f64 	%fd42, %fd40, %fd41;
	mul.wide.s32 	%rd82, %r32, 4;
	add.s64 	%rd83, %rd79, %rd82;
	ld.global.u32 	%r61, [%rd83];
	mul.wide.s32 	%rd84, %r61, 8;
	add.s64 	%rd85, %rd3, %rd84;
	ld.global.f64 	%fd43, [%rd85];
	add.f64 	%fd44, %fd42, %fd43;
	add.s64 	%rd86, %rd83, %rd82;
	ld.global.u32 	%r62, [%rd86];
	mul.wide.s32 	%rd87, %r62, 8;
	add.s64 	%rd88, %rd3, %rd87;
	ld.global.f64 	%fd45, [%rd88];
	add.f64 	%fd46, %fd44, %fd45;
	add.s64 	%rd89, %rd86, %rd82;
	ld.global.u32 	%r63, [%rd89];
	mul.wide.s32 	%rd90, %r63, 8;
	add.s64 	%rd91, %rd3, %rd90;
	ld.global.f64 	%fd47, [%rd91];
	add.f64 	%fd48, %fd46, %fd47;
	add.s64 	%rd92, %rd89, %rd82;
	ld.global.u32 	%r64, [%rd92];
	mul.wide.s32 	%rd93, %r64, 8;
	add.s64 	%rd94, %rd3, %rd93;
	ld.global.f64 	%fd49, [%rd94];
	add.f64 	%fd50, %fd48, %fd49;
	add.s64 	%rd95, %rd92, %rd82;
	ld.global.u32 	%r65, [%rd95];
	mul.wide.s32 	%rd96, %r65, 8;
	add.s64 	%rd97, %rd3, %rd96;
	ld.global.f64 	%fd51, [%rd97];
	add.f64 	%fd52, %fd50, %fd51;
	add.s64 	%rd98, %rd1, %rd76;
	st.global.f64 	[%rd98], %fd52;
$L__BB0_11:
	add.s32 	%r92, %r92, 4;
	add.s32 	%r91, %r91, %r10;
	add.s32 	%r90, %r90, %r10;
	add.s32 	%r89, %r89, %r10;
	add.s32 	%r88, %r88, %r10;
	setp.ne.s32 	%p7, %r92, 0;
	@%p7 bra 	$L__BB0_3;
$L__BB0_12:
	and.b32  	%r66, %r2, 3;
	setp.eq.s32 	%p8, %r66, 0;
	@%p8 bra 	$L__BB0_22;
	setp.eq.s32 	%p9, %r66, 1;
	@%p9 bra 	$L__BB0_19;
	add.s32 	%r67, %r94, %r5;
	mad.lo.s32 	%r25, %r67, %r4, %r6;
	setp.ge.s32 	%p10, %r25, %r31;
	@%p10 bra 	$L__BB0_16;
	mul.wide.s32 	%rd99, %r25, 8;
	add.s64 	%rd100, %rd3, %rd99;
	ld.global.f64 	%fd53, [%rd100];
	mul.wide.s32 	%rd101, %r25, 4;
	add.s64 	%rd102, %rd2, %rd101;
	ld.global.u32 	%r68, [%rd102];
	mul.wide.s32 	%rd103, %r68, 8;
	add.s64 	%rd104, %rd3, %rd103;
	ld.global.f64 	%fd54, [%rd104];
	add.f64 	%fd55, %fd53, %fd54;
	mul.wide.s32 	%rd105, %r32, 4;
	add.s64 	%rd106, %rd102, %rd105;
	ld.global.u32 	%r69, [%rd106];
	mul.wide.s32 	%rd107, %r69, 8;
	add.s64 	%rd108, %rd3, %rd107;
	ld.global.f64 	%fd56, [%rd108];
	add.f64 	%fd57, %fd55, %fd56;
	add.s64 	%rd109, %rd106, %rd105;
	ld.global.u32 	%r70, [%rd109];
	mul.wide.s32 	%rd110, %r70, 8;
	add.s64 	%rd111, %rd3, %rd110;
	ld.global.f64 	%fd58, [%rd111];
	add.f64 	%fd59, %fd57, %fd58;
	add.s64 	%rd112, %rd109, %rd105;
	ld.global.u32 	%r71, [%rd112];
	mul.wide.s32 	%rd113, %r71, 8;
	add.s64 	%rd114, %rd3, %rd113;
	ld.global.f64 	%fd60, [%rd114];
	add.f64 	%fd61, %fd59, %fd60;
	add.s64 	%rd115, %rd112, %rd105;
	ld.global.u32 	%r72, [%rd115];
	mul.wide.s32 	%rd116, %r72, 8;
	add.s64 	%rd117, %rd3, %rd116;
	ld.global.f64 	%fd62, [%rd117];
	add.f64 	%fd63, %fd61, %fd62;
	add.s64 	%rd118, %rd115, %rd105;
	ld.global.u32 	%r73, [%rd118];
	mul.wide.s32 	%rd119, %r73, 8;
	add.s64 	%rd120, %rd3, %rd119;
	ld.global.f64 	%fd64, [%rd120];
	add.f64 	%fd65, %fd63, %fd64;
	add.s64 	%rd121, %rd1, %rd99;
	st.global.f64 	[%rd121], %fd65;
$L__BB0_16:
	add.s32 	%r26, %r25, %r4;
	setp.ge.s32 	%p11, %r26, %r31;
	@%p11 bra 	$L__BB0_18;
	mul.wide.s32 	%rd122, %r26, 8;
	add.s64 	%rd123, %rd3, %rd122;
	ld.global.f64 	%fd66, [%rd123];
	mul.wide.s32 	%rd124, %r26, 4;
	add.s64 	%rd125, %rd2, %rd124;
	ld.global.u32 	%r74, [%rd125];
	mul.wide.s32 	%rd126, %r74, 8;
	add.s64 	%rd127, %rd3, %rd126;
	ld.global.f64 	%fd67, [%rd127];
	add.f64 	%fd68, %fd66, %fd67;
	mul.wide.s32 	%rd128, %r32, 4;
	add.s64 	%rd129, %rd125, %rd128;
	ld.global.u32 	%r75, [%rd129];
	mul.wide.s32 	%rd130, %r75, 8;
	add.s64 	%rd131, %rd3, %rd130;
	ld.global.f64 	%fd69, [%rd131];
	add.f64 	%fd70, %fd68, %fd69;
	add.s64 	%rd132, %rd129, %rd128;
	ld.global.u32 	%r76, [%rd132];
	mul.wide.s32 	%rd133, %r76, 8;
	add.s64 	%rd134, %rd3, %rd133;
	ld.global.f64 	%fd71, [%rd134];
	add.f64 	%fd72, %fd70, %fd71;
	add.s64 	%rd135, %rd132, %rd128;
	ld.global.u32 	%r77, [%rd135];
	mul.wide.s32 	%rd136, %r77, 8;
	add.s64 	%rd137, %rd3, %rd136;
	ld.global.f64 	%fd73, [%rd137];
	add.f64 	%fd74, %fd72, %fd73;
	add.s64 	%rd138, %rd135, %rd128;
	ld.global.u32 	%r78, [%rd138];
	mul.wide.s32 	%rd139, %r78, 8;
	add.s64 	%rd140, %rd3, %rd139;
	ld.global.f64 	%fd75, [%rd140];
	add.f64 	%fd76, %fd74, %fd75;
	add.s64 	%rd141, %rd138, %rd128;
	ld.global.u32 	%r79, [%rd141];
	mul.wide.s32 	%rd142, %r79, 8;
	add.s64 	%rd143, %rd3, %rd142;
	ld.global.f64 	%fd77, [%rd143];
	add.f64 	%fd78, %fd76, %fd77;
	add.s64 	%rd144, %rd1, %rd122;
	st.global.f64 	[%rd144], %fd78;
$L__BB0_18:
	add.s32 	%r94, %r94, 2;
$L__BB0_19:
	and.b32  	%r80, %r1, 1;
	setp.eq.b32 	%p12, %r80, 1;
	@%p12 bra 	$L__BB0_22;
	add.s32 	%r81, %r94, %r5;
	mad.lo.s32 	%r29, %r81, %r4, %r6;
	setp.ge.s32 	%p13, %r29, %r31;
	@%p13 bra 	$L__BB0_22;
	mul.wide.s32 	%rd145, %r29, 8;
	add.s64 	%rd146, %rd3, %rd145;
	ld.global.f64 	%fd79, [%rd146];
	mul.wide.s32 	%rd147, %r29, 4;
	add.s64 	%rd148, %rd2, %rd147;
	ld.global.u32 	%r82, [%rd148];
	mul.wide.s32 	%rd149, %r82, 8;
	add.s64 	%rd150, %rd3, %rd149;
	ld.global.f64 	%fd80, [%rd150];
	add.f64 	%fd81, %fd79, %fd80;
	mul.wide.s32 	%rd151, %r32, 4;
	add.s64 	%rd152, %rd148, %rd151;
	ld.global.u32 	%r83, [%rd152];
	mul.wide.s32 	%rd153, %r83, 8;
	add.s64 	%rd154, %rd3, %rd153;
	ld.global.f64 	%fd82, [%rd154];
	add.f64 	%fd83, %fd81, %fd82;
	add.s64 	%rd155, %rd152, %rd151;
	ld.global.u32 	%r84, [%rd155];
	mul.wide.s32 	%rd156, %r84, 8;
	add.s64 	%rd157, %rd3, %rd156;
	ld.global.f64 	%fd84, [%rd157];
	add.f64 	%fd85, %fd83, %fd84;
	add.s64 	%rd158, %rd155, %rd151;
	ld.global.u32 	%r85, [%rd158];
	mul.wide.s32 	%rd159, %r85, 8;
	add.s64 	%rd160, %rd3, %rd159;
	ld.global.f64 	%fd86, [%rd160];
	add.f64 	%fd87, %fd85, %fd86;
	add.s64 	%rd161, %rd158, %rd151;
	ld.global.u32 	%r86, [%rd161];
	mul.wide.s32 	%rd162, %r86, 8;
	add.s64 	%rd163, %rd3, %rd162;
	ld.global.f64 	%fd88, [%rd163];
	add.f64 	%fd89, %fd87, %fd88;
	add.s64 	%rd164, %rd161, %rd151;
	ld.global.u32 	%r87, [%rd164];
	mul.wide.s32 	%rd165, %r87, 8;
	add.s64 	%rd166, %rd3, %rd165;
	ld.global.f64 	%fd90, [%rd166];
	add.f64 	%fd91, %fd89, %fd90;
	add.s64 	%rd167, %rd1, %rd145;
	st.global.f64 	[%rd167], %fd91;
$L__BB0_22:
	ret;

}
	// .globl	_Z39dvc_ScaLBL_D3Q7_AAeven_IonConcentrationPdS_iii
.visible .entry _Z39dvc_ScaLBL_D3Q7_AAeven_IonConcentrationPdS_iii(
	.param .u64 .ptr .align 1 _Z39dvc_ScaLBL_D3Q7_AAeven_IonConcentrationPdS_iii_param_0,
	.param .u64 .ptr .align 1 _Z39dvc_ScaLBL_D3Q7_AAeven_IonConcentrationPdS_iii_param_1,
	.param .u32 _Z39dvc_ScaLBL_D3Q7_AAeven_IonConcentrationPdS_iii_param_2,
	.param .u32 _Z39dvc_ScaLBL_D3Q7_AAeven_IonConcentrationPdS_iii_param_3,
	.param .u32 _Z39dvc_ScaLBL_D3Q7_AAeven_IonConcentrationPdS_iii_param_4
)
{
	.reg .pred 	%p<14>;
	.reg .b32 	%r<124>;
	.reg .b64 	%rd<114>;
	.reg .b64 	%fd<92>;

	ld.param.u32 	%r57, [_Z39dvc_ScaLBL_D3Q7_AAeven_IonConcentrationPdS_iii_param_4];
	setp.lt.s32 	%p1, %r57, -262143;
	@%p1 bra 	$L__BB1_22;
	ld.param.u32 	%r100, [_Z39dvc_ScaLBL_D3Q7_AAeven_IonConcentrationPdS_iii_param_2];
	shr.s32 	%r59, %r57, 31;
	shr.u32 	%r60, %r59, 14;
	add.s32 	%r61, %r57, %r60;
	shr.s32 	%r1, %r61, 18;
	add.s32 	%r2, %r1, 1;
	mov.u32 	%r3, %ctaid.x;
	mov.u32 	%r4, %ntid.x;
	mad.lo.s32 	%r5, %r3, %r1, %r3;
	mov.u32 	%r62, %tid.x;
	add.s32 	%r6, %r100, %r62;
	shl.b32 	%r7, %r57, 1;
	setp.lt.u32 	%p2, %r1, 3;
	mov.b32 	%r123, 0;
	@%p2 bra 	$L__BB1_12;
	and.b32  	%r63, %r2, -4;
	neg.s32 	%r121, %r63;
	mad.lo.s32 	%r64, %r4, %r5, %r4;
	add.s32 	%r120, %r6, %r64;
	shl.b32 	%r65, %r57, 2;
	add.s32 	%r119, %r120, %r65;
	mul.lo.s32 	%r66, %r57, 6;
	add.s32 	%r118, %r120, %r66;
	add.s32 	%r67, %r5, 2;
	mad.lo.s32 	%r117, %r4, %r67, %r6;
	add.s32 	%r116, %r117, %r65;
	add.s32 	%r115, %r117, %r66;
	add.s32 	%r68, %r5, 3;
	mad.lo.s32 	%r114, %r4, %r68, %r6;
	add.s32 	%r113, %r114, %r65;
	add.s32 	%r112, %r114, %r66;
	mul.lo.s32 	%r69, %r4, %r3;
	mad.lo.s32 	%r111, %r69, %r2, %r6;
	add.s32 	%r110, %r111, %r65;
	add.s32 	%r109, %r111, %r66;
	mul.wide.s32 	%rd8, %r7, 8;
	mul.wide.s32 	%rd10, %r57, 8;
$L__BB1_3:
	.pragma "nounroll";
	ld.param.u32 	%r102, [_Z39dvc_ScaLBL_D3Q7_AAeven_IonConcentrationPdS_iii_param_3];
	setp.ge.s32 	%p3, %r111, %r102;
	@%p3 bra 	$L__BB1_5;
	ld.param.u64 	%rd109, [_Z39dvc_ScaLBL_D3Q7_AAeven_IonConcentrationPdS_iii_param_1];
	ld.param.u64 	%rd104, [_Z39dvc_ScaLBL_D3Q7_AAeven_IonConcentrationPdS_iii_param_0];
	cvta.to.global.u64 	%rd5, %rd104;
	mul.wide.s32 	%rd6, %r111, 8;
	add.s64 	%rd7, %rd5, %rd6;
	ld.global.f64 	%fd1, [%rd7];
	add.s64 	%rd9, %rd7, %rd8;
	ld.global.f64 	%fd2, [%rd9];
	add.f64 	%fd3, %fd1, %fd2;
	add.s64 	%rd11, %rd7, %rd10;
	ld.global.f64 	%fd4, [%rd11];
	add.f64 	%fd5, %fd3, %fd4;
	mul.wide.s32 	%rd12, %r110, 8;
	add.s64 	%rd13, %rd5, %rd12;
	ld.global.f64 	%fd6, [%rd13];
	add.f64 	%fd7, %fd5, %fd6;
	add.s64 	%rd14, %rd9, %rd10;
	ld.global.f64 	%fd8, [%rd14];
	add.f64 	%fd9, %fd7, %fd8;
	mul.wide.s32 	%rd15, %r109, 8;
	add.s64 	%rd16, %rd5, %rd15;
	ld.global.f64 	%fd10, [%rd16];
	add.f64 	%fd11, %fd9, %fd10;
	add.s64 	%rd17, %rd13, %rd10;
	ld.global.f64 	%fd12, [%rd17];
	add.f64 	%fd13, %fd11, %fd12;
	cvta.to.global.u64 	%rd18, %rd109;
	add.s64 	%rd19, %rd18, %rd6;
	st.global.f64 	[%rd19], %fd13;
$L__BB1_5:
	ld.param.u32 	%r103, [_Z39dvc_ScaLBL_D3Q7_AAeven_IonConcentrationPdS_iii_param_3];
	setp.ge.s32 	%p4, %r120, %r103;
	@%p4 bra 	$L__BB1_7;
	ld.param.u64 	%rd110, [_Z39dvc_ScaLBL_D3Q7_AAeven_IonConcentrationPdS_iii_param_1];
	ld.param.u64 	%rd105, [_Z39dvc_ScaLBL_D3Q7_AAeven_IonConcentrationPdS_iii_param_0];
	cvta.to.global.u64 	%rd20, %rd105;
	mul.wide.s32 	%rd21, %r120, 8;
	add.s64 	%rd22, %rd20, %rd21;
	ld.global.f64 	%fd14, [%rd22];
	mul.wide.s32 	%rd23, %r7, 8;
	add.s64 	%rd24, %rd22, %rd23;
	ld.global.f64 	%fd15, [%rd24];
	add.f64 	%fd16, %fd14, %fd15;
	mul.wide.s32 	%rd25, %r57, 8;
	add.s64 	%rd26, %rd22, %rd25;
	ld.global.f64 	%fd17, [%rd26];
	add.f64 	%fd18, %fd16, %fd17;
	mul.wide.s32 	%rd27, %r119, 8;
	add.s64 	%rd28, %rd20, %rd27;
	ld.global.f64 	%fd19, [%rd28];
	add.f64 	%fd20, %fd18, %fd19;
	add.s64 	%rd29, %rd24, %rd25;
	ld.global.f64 	%fd21, [%rd29];
	add.f64 	%fd22, %fd20, %fd21;
	mul.wide.s32 	%rd30, %r118, 8;
	add.s64 	%rd31, %rd20, %rd30;
	ld.global.f64 	%fd23, [%rd31];
	add.f64 	%fd24, %fd22, %fd23;
	add.s64 	%rd32, %rd28, %rd25;
	ld.global.f64 	%fd25, [%rd32];
	add.f64 	%fd26, %fd24, %fd25;
	cvta.to.global.u64 	%rd33, %rd110;
	add.s64 	%rd34, %rd33, %rd21;
	st.global.f64 	[%rd34], %fd26;
$L__BB1_7:
	ld.param.u32 	%r104, [_Z39dvc_ScaLBL_D3Q7_AAeven_IonConcentrationPdS_iii_param_3];
	setp.ge.s32 	%p5, %r117, %r104;
	@%p5 bra 	$L__BB1_9;
	ld.param.u64 	%rd111, [_Z39dvc_ScaLBL_D3Q7_AAeven_IonConcentrationPdS_iii_param_1];
	ld.param.u64 	%rd106, [_Z39dvc_ScaLBL_D3Q7_AAeven_IonConcentrationPdS_iii_param_0];
	cvta.to.global.u64 	%rd35, %rd106;
	mul.wide.s32 	%rd36, %r117, 8;
	add.s64 	%rd37, %rd35, %rd36;
	ld.global.f64 	%fd27, [%rd37];
	mul.wide.s32 	%rd38, %r7, 8;
	add.s64 	%rd39, %rd37, %rd38;
	ld.global.f64 	%fd28, [%rd39];
	add.f64 	%fd29, %fd27, %fd28;
	mul.wide.s32 	%rd40, %r57, 8;
	add.s64 	%rd41, %rd37, %rd40;
	ld.global.f64 	%fd30, [%rd41];
	add.f64 	%fd31, %fd29, %fd30;
	mul.wide.s32 	%rd42, %r116, 8;
	add.s64 	%rd43, %rd35, %rd42;
	ld.global.f64 	%fd32, [%rd43];
	add.f64 	%fd33, %fd31, %fd32;
	add.s64 	%rd44, %rd39, %rd40;
	ld.global.f64 	%fd34, [%rd44];
	add.f64 	%fd35, %fd33, %fd34;
	mul.wide.s32 	%rd45, %r115, 8;
	add.s64 	%rd46, %rd35, %rd45;
	ld.global.f64 	%fd36, [%rd46];
	add.f64 	%fd37, %fd35, %fd36;
	add.s64 	%rd47, %rd43, %rd40;
	ld.global.f64 	%fd38, [%rd47];
	add.f64 	%fd39, %fd37, %fd38;
	cvta.to.global.u64 	%rd48, %rd111;
	add.s64 	%rd49, %rd48, %rd36;
	st.global.f64 	[%rd49], %fd39;
$L__BB1_9:
	ld.param.u32 	%r105, [_Z39dvc_ScaLBL_D3Q7_AAeven_IonConcentrationPdS_iii_param_3];
	setp.ge.s32 	%p6, %r114, %r105;
	@%p6 bra 	$L__BB1_11;
	ld.param.u64 	%rd112, [_Z39dvc_ScaLBL_D3Q7_AAeven_IonConcentrationPdS_iii_param_1];
	ld.param.u64 	%rd107, [_Z39dvc_ScaLBL_D3Q7_AAeven_IonConcentrationPdS_iii_param_0];
	cvta.to.global.u64 	%rd50, %rd107;
	mul.wide.s32 	%rd51, %r114, 8;
	add.s64 	%rd52, %rd50, %rd51;
	ld.global.f64 	%fd40, [%rd52];
	mul.wide.s32 	%rd53, %r7, 8;
	add.s64 	%rd54, %rd52, %rd53;
	ld.global.f64 	%fd41, [%rd54];
	add.f64 	%fd42, %fd40, %fd41;
	mul.wide.s32 	%rd55, %r57, 8;
	add.s64 	%rd56, %rd52, %rd55;
	ld.global.f64 	%fd43, [%rd56];
	add.f64 	%fd44, %fd42, %fd43;
	mul.wide.s32 	%rd57, %r113, 8;
	add.s64 	%rd58, %rd50, %rd57;
	ld.global.f64 	%fd45, [%rd58];
	add.f64 	%fd46, %fd44, %fd45;
	add.s64 	%rd59, %rd54, %rd55;
	ld.global.f64 	%fd47, [%rd59];
	add.f64 	%fd48, %fd46, %fd47;
	mul.wide.s32 	%rd60, %r112, 8;
	add.s64 	%rd61, %rd50, %rd60;
	ld.global.f64 	%fd49, [%rd61];
	add.f64 	%fd50, %fd48, %fd49;
	add.s64 	%rd62, %rd58, %rd55;
	ld.global.f64 	%fd51, [%rd62];
	add.f64 	%fd52, %fd50, %fd51;
	cvta.to.global.u64 	%rd63, %rd112;
	add.s64 	%rd64, %rd63, %rd51;
	st.global.f64 	[%rd64], %fd52;
$L__BB1_11:
	add.s32 	%r70, %r1, 1;
	and.b32  	%r123, %r70, -4;
	add.s32 	%r121, %r121, 4;
	mov.u32 	%r71, %ntid.x;
	shl.b32 	%r72, %r71, 2;
	add.s32 	%r120, %r120, %r72;
	add.s32 	%r119, %r119, %r72;
	add.s32 	%r118, %r118, %r72;
	add.s32 	%r117, %r117, %r72;
	add.s32 	%r116, %r116, %r72;
	add.s32 	%r115, %r115, %r72;
	add.s32 	%r114, %r114, %r72;
	add.s32 	%r113, %r113, %r72;
	add.s32 	%r112, %r112, %r72;
	add.s32 	%r111, %r111, %r72;
	add.s32 	%r110, %r110, %r72;
	add.s32 	%r109, %r109, %r72;
	setp.ne.s32 	%p7, %r121, 0;
	@%p7 bra 	$L__BB1_3;
$L__BB1_12:
	ld.param.u32 	%r101, [_Z39dvc_ScaLBL_D3Q7_AAeven_IonConcentrationPdS_iii_param_2];
	ld.param.u64 	%rd113, [_Z39dvc_ScaLBL_D3Q7_AAeven_IonConcentrationPdS_iii_param_1];
	ld.param.u64 	%rd108, [_Z39dvc_ScaLBL_D3Q7_AAeven_IonConcentrationPdS_iii_param_0];
	cvta.to.global.u64 	%rd1, %rd108;
	cvta.to.global.u64 	%rd2, %rd113;
	mov.u32 	%r74, %tid.x;
	add.s32 	%r49, %r101, %r74;
	add.s32 	%r75, %r1, 1;
	and.b32  	%r73, %r75, 3;
	setp.eq.s32 	%p8, %r73, 0;
	@%p8 bra 	$L__BB1_22;
	setp.eq.s32 	%p9, %r73, 1;
	@%p9 bra 	$L__BB1_19;
	ld.param.u32 	%r106, [_Z39dvc_ScaLBL_D3Q7_AAeven_IonConcentrationPdS_iii_param_3];
	add.s32 	%r76, %r123, %r5;
	mov.u32 	%r77, %ntid.x;
	mad.lo.s32 	%r50, %r76, %r77, %r49;
	setp.ge.s32 	%p10, %r50, %r106;
	@%p10 bra 	$L__BB1_16;
	mul.wide.s32 	%rd65, %r50, 8;
	add.s64 	%rd66, %rd1, %rd65;
	ld.global.f64 	%fd53, [%rd66];
	add.s32 	%r78, %r7, %r50;
	mul.wide.s32 	%rd67, %r7, 8;
	add.s64 	%rd68, %rd66, %rd67;
	ld.global.f64 	%fd54, [%rd68];
	add.f64 	%fd55, %fd53, %fd54;
	sub.s32 	%r79, %r78, %r57;
	mul.wide.s32 	%rd69, %r57, 8;
	add.s64 	%rd70, %rd66, %rd69;
	ld.global.f64 	%fd56, [%rd70];
	add.f64 	%fd57, %fd55, %fd56;
	mul.lo.s32 	%r80, %r57, 3;
	add.s32 	%r81, %r79, %r80;
	mul.wide.s32 	%rd71, %r81, 8;
	add.s64 	%rd72, %rd1, %rd71;
	ld.global.f64 	%fd58, [%rd72];
	add.f64 	%fd59, %fd57, %fd58;
	add.s32 	%r82, %r78, %r57;
	add.s64 	%rd73, %rd68, %rd69;
	ld.global.f64 	%fd60, [%rd73];
	add.f64 	%fd61, %fd59, %fd60;
	add.s32 	%r83, %r82, %r80;
	mul.wide.s32 	%rd74, %r83, 8;
	add.s64 	%rd75, %rd1, %rd74;
	ld.global.f64 	%fd62, [%rd75];
	add.f64 	%fd63, %fd61, %fd62;
	add.s64 	%rd76, %rd72, %rd69;
	ld.global.f64 	%fd64, [%rd76];
	add.f64 	%fd65, %fd63, %fd64;
	add.s64 	%rd77, %rd2, %rd65;
	st.global.f64 	[%rd77], %fd65;
$L__BB1_16:
	ld.param.u32 	%r107, [_Z39dvc_ScaLBL_D3Q7_AAeven_IonConcentrationPdS_iii_param_3];
	add.s32 	%r51, %r50, %r77;
	setp.ge.s32 	%p11, %r51, %r107;
	@%p11 bra 	$L__BB1_18;
	mul.wide.s32 	%rd78, %r51, 8;
	add.s64 	%rd79, %rd1, %rd78;
	ld.global.f64 	%fd66, [%rd79];
	add.s32 	%r85, %r7, %r51;
	mul.wide.s32 	%rd80, %r7, 8;
	add.s64 	%rd81, %rd79, %rd80;
	ld.global.f64 	%fd67, [%rd81];
	add.f64 	%fd68, %fd66, %fd67;
	sub.s32 	%r86, %r85, %r57;
	mul.wide.s32 	%rd82, %r57, 8;
	add.s64 	%rd83, %rd79, %rd82;
	ld.global.f64 	%fd69, [%rd83];
	add.f64 	%fd70, %fd68, %fd69;
	mul.lo.s32 	%r87, %r57, 3;
	add.s32 	%r88, %r86, %r87;
	mul.wide.s32 	%rd84, %r88, 8;
	add.s64 	%rd85, %rd1, %rd84;
	ld.global.f64 	%fd71, [%rd85];
	add.f64 	%fd72, %fd70, %fd71;
	add.s32 	%r89, %r85, %r57;
	add.s64 	%rd86, %rd81, %rd82;
	ld.global.f64 	%fd73, [%rd86];
	add.f64 	%fd74, %fd72, %fd73;
	add.s32 	%r90, %r89, %r87;
	mul.wide.s32 	%rd87, %r90, 8;
	add.s64 	%rd88, %rd1, %rd87;
	ld.global.f64 	%fd75, [%rd88];
	add.f64 	%fd76, %fd74, %fd75;
	add.s64 	%rd89, %rd85, %rd82;
	ld.global.f64 	%fd77, [%rd89];
	add.f64 	%fd78, %fd76, %fd77;
	add.s64 	%rd90, %rd2, %rd78;
	st.global.f64 	[%rd90], %fd78;
$L__BB1_18:
	add.s32 	%r123, %r123, 2;
$L__BB1_19:
	and.b32  	%r91, %r1, 1;
	setp.eq.b32 	%p12, %r91, 1;
	@%p12 bra 	$L__BB1_22;
	ld.param.u32 	%r108, [_Z39dvc_ScaLBL_D3Q7_AAeven_IonConcentrationPdS_iii_param_3];
	add.s32 	%r92, %r123, %r5;
	mov.u32 	%r93, %ntid.x;
	mad.lo.s32 	%r54, %r92, %r93, %r49;
	setp.ge.s32 	%p13, %r54, %r108;
	@%p13 bra 	$L__BB1_22;
	mul.wide.s32 	%rd91, %r54, 8;
	add.s64 	%rd92, %rd1, %rd91;
	ld.global.f64 	%fd79, [%rd92];
	add.s32 	%r94, %r7, %r54;
	mul.wide.s32 	%rd93, %r7, 8;
	add.s64 	%rd94, %rd92, %rd93;
	ld.global.f64 	%fd80, [%rd94];
	add.f64 	%fd81, %fd79, %fd80;
	sub.s32 	%r95, %r94, %r57;
	mul.wide.s32 	%rd95, %r57, 8;
	add.s64 	%rd96, %rd92, %rd95;
	ld.global.f64 	%fd82, [%rd96];
	add.f64 	%fd83, %fd81, %fd82;
	mul.lo.s32 	%r96, %r57, 3;
	add.s32 	%r97, %r95, %r96;
	mul.wide.s32 	%rd97, %r97, 8;
	add.s64 	%rd98, %rd1, %rd97;
	ld.global.f64 	%fd84, [%rd98];
	add.f64 	%fd85, %fd83, %fd84;
	add.s32 	%r98, %r94, %r57;
	add.s64 	%rd99, %rd94, %rd95;
	ld.global.f64 	%fd86, [%rd99];
	add.f64 	%fd87, %fd85, %fd86;
	add.s32 	%r99, %r98, %r96;
	mul.wide.s32 	%rd100, %r99, 8;
	add.s64 	%rd101, %rd1, %rd100;
	ld.global.f64 	%fd88, [%rd101];
	add.f64 	%fd89, %fd87, %fd88;
	add.s64 	%rd102, %rd98, %rd95;
	ld.global.f64 	%fd90, [%rd102];
	add.f64 	%fd91, %fd89, %fd90;
	add.s64 	%rd103, %rd2, %rd91;
	st.global.f64 	[%rd103], %fd91;
$L__BB1_22:
	ret;

}
	// .globl	_Z25dvc_ScaLBL_D3Q7_AAodd_IonPiPdS0_S0_S0_diddiii
.visible .entry _Z25dvc_ScaLBL_D3Q7_AAodd_IonPiPdS0_S0_S0_diddiii(
	.param .u64 .ptr .align 1 _Z25dvc_ScaLBL_D3Q7_AAodd_IonPiPdS0_S0_S0_diddiii_param_0,
	.param .u64 .ptr .align 1 _Z25dvc_ScaLBL_D3Q7_AAodd_IonPiPdS0_S0_S0_diddiii_param_1,
	.param .u64 .ptr .align 1 _Z25dvc_ScaLBL_D3Q7_AAodd_IonPiPdS0_S0_S0_diddiii_param_2,
	.param .u64 .ptr .align 1 _Z25dvc_ScaLBL_D3Q7_AAodd_IonPiPdS0_S0_S0_diddiii_param_3,
	.param .u64 .ptr .align 1 _Z25dvc_ScaLBL_D3Q7_AAodd_IonPiPdS0_S0_S0_diddiii_param_4,
	.param .f64 _Z25dvc_ScaLBL_D3Q7_AAodd_IonPiPdS0_S0_S0_diddiii_param_5,
	.param .u32 _Z25dvc_ScaLBL_D3Q7_AAodd_IonPiPdS0_S0_S0_diddiii_param_6,
	.param .f64 _Z25dvc_ScaLBL_D3Q7_AAodd_IonPiPdS0_S0_S0_diddiii_param_7,
	.param .f64 _Z25dvc_ScaLBL_D3Q7_AAodd_IonPiPdS0_S0_S0_diddiii_param_8,
	.param .u32 _Z25dvc_ScaLBL_D3Q7_AAodd_IonPiPdS0_S0_S0_diddiii_param_9,
	.param .u32 _Z25dvc_ScaLBL_D3Q7_AAodd_IonPiPdS0_S0_S0_diddiii_param_10,
	.param .u32 _Z25dvc_ScaLBL_D3Q7_AAodd_IonPiPdS0_S0_S0_diddiii_param_11
)
{
	.reg .pred 	%p<4>;
	.reg .b32 	%r<30>;
	.reg .b64 	%rd<43>;
	.reg .b64 	%fd<53>;

	ld.param.u64 	%rd4, [_Z25dvc_ScaLBL_D3Q7_AAodd_IonPiPdS0_S0_S0_diddiii_param_0];
	ld.param.u64 	%rd7, [_Z25dvc_ScaLBL_D3Q7_AAodd_IonPiPdS0_S0_S0_diddiii_param_3];
	ld.param.u64 	%rd8, [_Z25dvc_ScaLBL_D3Q7_AAodd_IonPiPdS0_S0_S0_diddiii_param_4];
	ld.param.f64 	%fd5, [_Z25dvc_ScaLBL_D3Q7_AAodd_IonPiPdS0_S0_S0_diddiii_param_5];
	ld.param.u32 	%r8, [_Z25dvc_ScaLBL_D3Q7_AAodd_IonPiPdS0_S0_S0_diddiii_param_6];
	ld.param.f64 	%fd6, [_Z25dvc_ScaLBL_D3Q7_AAodd_IonPiPdS0_S0_S0_diddiii_param_7];
	ld.param.f64 	%fd7, [_Z25dvc_ScaLBL_D3Q7_AAodd_IonPiPdS0_S0_S0_diddiii_param_8];
	ld.param.u32 	%r9, [_Z25dvc_ScaLBL_D3Q7_AAodd_IonPiPdS0_S0_S0_diddiii_param_9];
	ld.param.u32 	%r11, [_Z25dvc_ScaLBL_D3Q7_AAodd_IonPiPdS0_S0_S0_diddiii_param_11];
	setp.lt.s32 	%p1, %r11, -262143;
	@%p1 bra 	$L__BB2_5;
	shr.s32 	%r12, %r11, 31;
	shr.u32 	%r13, %r12, 14;
	add.s32 	%r14, %r11, %r13;
	shr.s32 	%r15, %r14, 18;
	neg.s32 	%r29, %r15;
	mov.u32 	%r16, %ctaid.x;
	mov.u32 	%r1, %ntid.x;
	mov.u32 	%r17, %tid.x;
	cvt.rn.f64.s32 	%fd8, %r8;
	mul.f64 	%fd9, %fd5, %fd8;
	div.rn.f64 	%fd1, %fd9, %fd7;
	mov.f64 	%fd10, 0d3FF0000000000000;
	sub.f64 	%fd2, %fd10, %fd6;
	mul.f64 	%fd3, %fd6, 0d3FD0000000000000;
	mul.f64 	%fd4, %fd6, 0d3FC0000000000000;
	add.s32 	%r18, %r17, %r9;
	mul.lo.s32 	%r19, %r1, %r16;
	mad.lo.s32 	%r20, %r19, %r15, %r19;
	add.s32 	%r28, %r18, %r20;
	cvta.to.global.u64 	%rd1, %rd8;
	cvta.to.global.u64 	%rd2, %rd7;
	cvta.to.global.u64 	%rd3, %rd4;
	mul.wide.s32 	%rd13, %r11, 8;
	mul.wide.s32 	%rd25, %r11, 4;
$L__BB2_2:
	ld.param.u32 	%r27, [_Z25dvc_ScaLBL_D3Q7_AAodd_IonPiPdS0_S0_S0_diddiii_param_10];
	setp.ge.s32 	%p2, %r28, %r27;
	@%p2 bra 	$L__BB2_4;
	ld.param.u64 	%rd42, [_Z25dvc_ScaLBL_D3Q7_AAodd_IonPiPdS0_S0_S0_diddiii_param_2];
	ld.param.u64 	%rd41, [_Z25dvc_ScaLBL_D3Q7_AAodd_IonPiPdS0_S0_S0_diddiii_param_1];
	cvta.to.global.u64 	%rd9, %rd42;
	mul.wide.s32 	%rd10, %r28, 8;
	add.s64 	%rd11, %rd9, %rd10;
	ld.global.f64 	%fd11, [%rd11];
	add.s64 	%rd12, %rd1, %rd10;
	ld.global.f64 	%fd12, [%rd12];
	add.s64 	%rd14, %rd12, %rd13;
	ld.global.f64 	%fd13, [%rd14];
	add.s64 	%rd15, %rd14, %rd13;
	ld.global.f64 	%fd14, [%rd15];
	add.s64 	%rd16, %rd2, %rd10;
	ld.global.f64 	%fd15, [%rd16];
	add.s64 	%rd17, %rd16, %rd13;
	ld.global.f64 	%fd16, [%rd17];
	add.s64 	%rd18, %rd17, %rd13;
	ld.global.f64 	%fd17, [%rd18];
	cvta.to.global.u64 	%rd19, %rd41;
	add.s64 	%rd20, %rd19, %rd10;
	ld.global.f64 	%fd18, [%rd20];
	mul.wide.s32 	%rd21, %r28, 4;
	add.s64 	%rd22, %rd3, %rd21;
	ld.global.u32 	%r21, [%rd22];
	mul.wide.s32 	%rd23, %r21, 8;
	add.s64 	%rd24, %rd19, %rd23;
	ld.global.f64 	%fd19, [%rd24];
	add.s64 	%rd26, %rd22, %rd25;
	ld.global.u32 	%r22, [%rd26];
	mul.wide.s32 	%rd27, %r22, 8;
	add.s64 	%rd28, %rd19, %rd27;
	ld.global.f64 	%fd20, [%rd28];
	add.s64 	%rd29, %rd26, %rd25;
	ld.global.u32 	%r23, [%rd29];
	mul.wide.s32 	%rd30, %r23, 8;
	add.s64 	%rd31, %rd19, %rd30;
	ld.global.f64 	%fd21, [%rd31];
	add.s64 	%rd32, %rd29, %rd25;
	ld.global.u32 	%r24, [%rd32];
	mul.wide.s32 	%rd33, %r24, 8;
	add.s64 	%rd34, %rd19, %rd33;
	ld.global.f64 	%fd22, [%rd34];
	add.s64 	%rd35, %rd32, %rd25;
	ld.global.u32 	%r25, [%rd35];
	mul.wide.s32 	%rd36, %r25, 8;
	add.s64 	%rd37, %rd19, %rd36;
	ld.global.f64 	%fd23, [%rd37];
	add.s64 	%rd38, %rd35, %rd25;
	ld.global.u32 	%r26, [%rd38];
	mul.wide.s32 	%rd39, %r26, 8;
	add.s64 	%rd40, %rd19, %rd39;
	ld.global.f64 	%fd24, [%rd40];
	mul.f64 	%fd25, %fd2, %fd18;
	fma.rn.f64 	%fd26, %fd3, %fd11, %fd25;
	st.global.f64 	[%rd20], %fd26;
	mul.f64 	%fd27, %fd2, %fd19;
	mul.f64 	%fd28, %fd4, %fd11;
	fma.rn.f64 	%fd29, %fd1, %fd12, %fd15;
	mul.f64 	%fd30, %fd29, 0d4010000000000000;
	add.f64 	%fd31, %fd30, 0d3FF0000000000000;
	fma.rn.f64 	%fd32, %fd28, %fd31, %fd27;
	st.global.f64 	[%rd28], %fd32;
	mul.f64 	%fd33, %fd2, %fd20;
	mov.f64 	%fd34, 0d3FF0000000000000;
	sub.f64 	%fd35, %fd34, %fd30;
	fma.rn.f64 	%fd36, %fd28, %fd35, %fd33;
	st.global.f64 	[%rd24], %fd36;
	mul.f64 	%fd37, %fd2, %fd21;
	fma.rn.f64 	%fd38, %fd1, %fd13, %fd16;
	mul.f64 	%fd39, %fd38, 0d4010000000000000;
	add.f64 	%fd40, %fd39, 0d3FF0000000000000;
	fma.rn.f64 	%fd41, %fd28, %fd40, %fd37;
	st.global.f64 	[%rd34], %fd41;
	mul.f64 	%fd42, %fd2, %fd22;
	sub.f64 	%fd43, %fd34, %fd39;
	fma.rn.f64 	%fd44, %fd28, %fd43, %fd42;
	st.global.f64 	[%rd31], %fd44;
	mul.f64 	%fd45, %fd2, %fd23;
	fma.rn.f64 	%fd46, %fd1, %fd14, %fd17;
	mul.f64 	%fd47, %fd46, 0d4010000000000000;
	add.f64 	%fd48, %fd47, 0d3FF0000000000000;
	fma.rn.f64 	%fd49, %fd28, %fd48, %fd45;
	st.global.f64 	[%rd40], %fd49;
	mul.f64 	%fd50, %fd2, %fd24;
	sub.f64 	%fd51, %fd34, %fd47;
	fma.rn.f64 	%fd52, %fd28, %fd51, %fd50;
	st.global.f64 	[%rd37], %fd52;
$L__BB2_4:
	add.s32 	%r29, %r29, 1;
	add.s32 	%r28, %r28, %r1;
	setp.ne.s32 	%p3, %r29, 1;
	@%p3 bra 	$L__BB2_2;
$L__BB2_5:
	ret;

}
	// .globl	_Z26dvc_ScaLBL_D3Q7_AAeven_IonPdS_S_S_diddiii
.visible .entry _Z26dvc_ScaLBL_D3Q7_AAeven_IonPdS_S_S_diddiii(
	.param .u64 .ptr .align 1 _Z26dvc_ScaLBL_D3Q7_AAeven_IonPdS_S_S_diddiii_param_0,
	.param .u64 .ptr .align 1 _Z26dvc_ScaLBL_D3Q7_AAeven_IonPdS_S_S_diddiii_param_1,
	.param .u64 .ptr .align 1 _Z26dvc_ScaLBL_D3Q7_AAeven_IonPdS_S_S_diddiii_param_2,
	.param .u64 .ptr .align 1 _Z26dvc_ScaLBL_D3Q7_AAeven_IonPdS_S_S_diddiii_param_3,
	.param .f64 _Z26dvc_ScaLBL_D3Q7_AAeven_IonPdS_S_S_diddiii_param_4,
	.param .u32 _Z26dvc_ScaLBL_D3Q7_AAeven_IonPdS_S_S_diddiii_param_5,
	.param .f64 _Z26dvc_ScaLBL_D3Q7_AAeven_IonPdS_S_S_diddiii_param_6,
	.param .f64 _Z26dvc_ScaLBL_D3Q7_AAeven_IonPdS_S_S_diddiii_param_7,
	.param .u32 _Z26dvc_ScaLBL_D3Q7_AAeven_IonPdS_S_S_diddiii_param_8,
	.param .u32 _Z26dvc_ScaLBL_D3Q7_AAeven_IonPdS_S_S_diddiii_param_9,
	.param .u32 _Z26dvc_ScaLBL_D3Q7_AAeven_IonPdS_S_S_diddiii_param_10
)
{
	.reg .pred 	%p<8>;
	.reg .b32 	%r<82>;
	.reg .b64 	%rd<86>;
	.reg .b64 	%fd<143>;

	ld.param.f64 	%fd4, [_Z26dvc_ScaLBL_D3Q7_AAeven_IonPdS_S_S_diddiii_param_4];
	ld.param.u32 	%r37, [_Z26dvc_ScaLBL_D3Q7_AAeven_IonPdS_S_S_diddiii_param_5];
	ld.param.f64 	%fd6, [_Z26dvc_ScaLBL_D3Q7_AAeven_IonPdS_S_S_diddiii_param_7];
	ld.param.u32 	%r40, [_Z26dvc_ScaLBL_D3Q7_AAeven_IonPdS_S_S_diddiii_param_10];
	setp.lt.s32 	%p1, %r40, -262143;
	@%p1 bra 	$L__BB3_11;
	ld.param.u32 	%r67, [_Z26dvc_ScaLBL_D3Q7_AAeven_IonPdS_S_S_diddiii_param_8];
	ld.param.f64 	%fd139, [_Z26dvc_ScaLBL_D3Q7_AAeven_IonPdS_S_S_diddiii_param_6];
	shr.s32 	%r42, %r40, 31;
	shr.u32 	%r43, %r42, 14;
	add.s32 	%r44, %r40, %r43;
	shr.s32 	%r1, %r44, 18;
	add.s32 	%r2, %r1, 1;
	mov.u32 	%r3, %ctaid.x;
	mov.u32 	%r4, %ntid.x;
	mad.lo.s32 	%r5, %r3, %r1, %r3;
	mov.u32 	%r45, %tid.x;
	add.s32 	%r6, %r67, %r45;
	cvt.rn.f64.s32 	%fd7, %r37;
	mul.f64 	%fd8, %fd4, %fd7;
	div.rn.f64 	%fd1, %fd8, %fd6;
	mov.f64 	%fd9, 0d3FF0000000000000;
	sub.f64 	%fd2, %fd9, %fd139;
	mul.f64 	%fd3, %fd139, 0d3FC0000000000000;
	add.s32 	%r46, %r40, 262143;
	setp.lt.u32 	%p2, %r46, 524287;
	mov.b32 	%r81, 0;
	@%p2 bra 	$L__BB3_8;
	and.b32  	%r47, %r2, -2;
	neg.s32 	%r80, %r47;
	mul.lo.s32 	%r48, %r4, %r3;
	mad.lo.s32 	%r72, %r48, %r2, %r6;
	shl.b32 	%r49, %r40, 2;
	add.s32 	%r79, %r72, %r49;
	mul.lo.s32 	%r50, %r40, 6;
	add.s32 	%r78, %r72, %r50;
	shl.b32 	%r51, %r40, 1;
	add.s32 	%r77, %r72, %r51;
	mad.lo.s32 	%r52, %r4, %r5, %r4;
	add.s32 	%r73, %r6, %r52;
	add.s32 	%r76, %r73, %r49;
	add.s32 	%r75, %r73, %r50;
	add.s32 	%r74, %r73, %r51;
	mul.wide.s32 	%rd10, %r40, 8;
$L__BB3_3:
	ld.param.u32 	%r69, [_Z26dvc_ScaLBL_D3Q7_AAeven_IonPdS_S_S_diddiii_param_9];
	setp.ge.s32 	%p3, %r72, %r69;
	@%p3 bra 	$L__BB3_5;
	ld.param.f64 	%fd140, [_Z26dvc_ScaLBL_D3Q7_AAeven_IonPdS_S_S_diddiii_param_6];
	ld.param.u64 	%rd83, [_Z26dvc_ScaLBL_D3Q7_AAeven_IonPdS_S_S_diddiii_param_3];
	ld.param.u64 	%rd80, [_Z26dvc_ScaLBL_D3Q7_AAeven_IonPdS_S_S_diddiii_param_2];
	ld.param.u64 	%rd77, [_Z26dvc_ScaLBL_D3Q7_AAeven_IonPdS_S_S_diddiii_param_1];
	ld.param.u64 	%rd74, [_Z26dvc_ScaLBL_D3Q7_AAeven_IonPdS_S_S_diddiii_param_0];
	cvta.to.global.u64 	%rd5, %rd77;
	mul.wide.s32 	%rd6, %r72, 8;
	add.s64 	%rd7, %rd5, %rd6;
	ld.global.f64 	%fd10, [%rd7];
	cvta.to.global.u64 	%rd8, %rd83;
	add.s64 	%rd9, %rd8, %rd6;
	ld.global.f64 	%fd11, [%rd9];
	add.s64 	%rd11, %rd9, %rd10;
	ld.global.f64 	%fd12, [%rd11];
	add.s64 	%rd12, %rd11, %rd10;
	ld.global.f64 	%fd13, [%rd12];
	cvta.to.global.u64 	%rd13, %rd80;
	add.s64 	%rd14, %rd13, %rd6;
	ld.global.f64 	%fd14, [%rd14];
	add.s64 	%rd15, %rd14, %rd10;
	ld.global.f64 	%fd15, [%rd15];
	add.s64 	%rd16, %rd15, %rd10;
	ld.global.f64 	%fd16, [%rd16];
	cvta.to.global.u64 	%rd17, %rd74;
	add.s64 	%rd18, %rd17, %rd6;
	ld.global.f64 	%fd17, [%rd18];
	mul.wide.s32 	%rd19, %r77, 8;
	add.s64 	%rd20, %rd17, %rd19;
	ld.global.f64 	%fd18, [%rd20];
	add.s64 	%rd21, %rd18, %rd10;
	ld.global.f64 	%fd19, [%rd21];
	mul.wide.s32 	%rd22, %r79, 8;
	add.s64 	%rd23, %rd17, %rd22;
	ld.global.f64 	%fd20, [%rd23];
	add.s64 	%rd24, %rd20, %rd10;
	ld.global.f64 	%fd21, [%rd24];
	mul.wide.s32 	%rd25, %r78, 8;
	add.s64 	%rd26, %rd17, %rd25;
	ld.global.f64 	%fd22, [%rd26];
	add.s64 	%rd27, %rd23, %rd10;
	ld.global.f64 	%fd23, [%rd27];
	mul.f64 	%fd24, %fd2, %fd17;
	mul.f64 	%fd25, %fd140, 0d3FD0000000000000;
	fma.rn.f64 	%fd26, %fd25, %fd10, %fd24;
	st.global.f64 	[%rd18], %fd26;
	mul.f64 	%fd27, %fd2, %fd18;
	mul.f64 	%fd28, %fd3, %fd10;
	fma.rn.f64 	%fd29, %fd1, %fd11, %fd14;
	mul.f64 	%fd30, %fd29, 0d4010000000000000;
	add.f64 	%fd31, %fd30, 0d3FF0000000000000;
	fma.rn.f64 	%fd32, %fd28, %fd31, %fd27;
	st.global.f64 	[%rd21], %fd32;
	mul.f64 	%fd33, %fd2, %fd19;
	mov.f64 	%fd34, 0d3FF0000000000000;
	sub.f64 	%fd35, %fd34, %fd30;
	fma.rn.f64 	%fd36, %fd28, %fd35, %fd33;
	st.global.f64 	[%rd20], %fd36;
	mul.f64 	%fd37, %fd2, %fd20;
	fma.rn.f64 	%fd38, %fd1, %fd12, %fd15;
	mul.f64 	%fd39, %fd38, 0d4010000000000000;
	add.f64 	%fd40, %fd39, 0d3FF0000000000000;
	fma.rn.f64 	%fd41, %fd28, %fd40, %fd37;
	st.global.f64 	[%rd24], %fd41;
	mul.f64 	%fd42, %fd2, %fd21;
	sub.f64 	%fd43, %fd34, %fd39;
	fma.rn.f64 	%fd44, %fd28, %fd43, %fd42;
	st.global.f64 	[%rd23], %fd44;
	mul.f64 	%fd45, %fd2, %fd22;
	fma.rn.f64 	%fd46, %fd1, %fd13, %fd16;
	mul.f64 	%fd47, %fd46, 0d4010000000000000;
	add.f64 	%fd48, %fd47, 0d3FF0000000000000;
	fma.rn.f64 	%fd49, %fd28, %fd48, %fd45;
	st.global.f64 	[%rd27], %fd49;
	mul.f64 	%fd50, %fd2, %fd23;
	sub.f64 	%fd51, %fd34, %fd47;
	fma.rn.f64 	%fd52, %fd28, %fd51, %fd50;
	st.global.f64 	[%rd26], %fd52;
$L__BB3_5:
	ld.param.u32 	%r70, [_Z26dvc_ScaLBL_D3Q7_AAeven_IonPdS_S_S_diddiii_param_9];
	setp.ge.s32 	%p4, %r73, %r70;
	@%p4 bra 	$L__BB3_7;
	ld.param.f64 	%fd141, [_Z26dvc_ScaLBL_D3Q7_AAeven_IonPdS_S_S_diddiii_param_6];
	ld.param.u64 	%rd84, [_Z26dvc_ScaLBL_D3Q7_AAeven_IonPdS_S_S_diddiii_param_3];
	ld.param.u64 	%rd81, [_Z26dvc_ScaLBL_D3Q7_AAeven_IonPdS_S_S_diddiii_param_2];
	ld.param.u64 	%rd78, [_Z26dvc_ScaLBL_D3Q7_AAeven_IonPdS_S_S_diddiii_param_1];
	ld.param.u64 	%rd75, [_Z26dvc_ScaLBL_D3Q7_AAeven_IonPdS_S_S_diddiii_param_0];
	cvta.to.global.u64 	%rd28, %rd78;
	mul.wide.s32 	%rd29, %r73, 8;
	add.s64 	%rd30, %rd28, %rd29;
	ld.global.f64 	%fd53, [%rd30];
	cvta.to.global.u64 	%rd31, %rd84;
	add.s64 	%rd32, %rd31, %rd29;
	ld.global.f64 	%fd54, [%rd32];
	mul.wide.s32 	%rd33, %r40, 8;
	add.s64 	%rd34, %rd32, %rd33;
	ld.global.f64 	%fd55, [%rd34];
	add.s64 	%rd35, %rd34, %rd33;
	ld.global.f64 	%fd56, [%rd35];
	cvta.to.global.u64 	%rd36, %rd81;
	add.s64 	%rd37, %rd36, %rd29;
	ld.global.f64 	%fd57, [%rd37];
	add.s64 	%rd38, %rd37, %rd33;
	ld.global.f64 	%fd58, [%rd38];
	add.s64 	%rd39, %rd38, %rd33;
	ld.global.f64 	%fd59, [%rd39];
	cvta.to.global.u64 	%rd40, %rd75;
	add.s64 	%rd41, %rd40, %rd29;
	ld.global.f64 	%fd60, [%rd41];
	mul.wide.s32 	%rd42, %r74, 8;
	add.s64 	%rd43, %rd40, %rd42;
	ld.global.f64 	%fd61, [%rd43];
	add.s64 	%rd44, %rd41, %rd33;
	ld.global.f64 	%fd62, [%rd44];
	mul.wide.s32 	%rd45, %r76, 8;
	add.s64 	%rd46, %rd40, %rd45;
	ld.global.f64 	%fd63, [%rd46];
	add.s64 	%rd47, %rd43, %rd33;
	ld.global.f64 	%fd64, [%rd47];
	mul.wide.s32 	%rd48, %r75, 8;
	add.s64 	%rd49, %rd40, %rd48;
	ld.global.f64 	%fd65, [%rd49];
	add.s64 	%rd50, %rd46, %rd33;
	ld.global.f64 	%fd66, [%rd50];
	mul.f64 	%fd67, %fd2, %fd60;
	mul.f64 	%fd68, %fd141, 0d3FD0000000000000;
	fma.rn.f64 	%fd69, %fd68, %fd53, %fd67;
	st.global.f64 	[%rd41], %fd69;
	mul.f64 	%fd70, %fd2, %fd61;
	mul.f64 	%fd71, %fd3, %fd53;
	fma.rn.f64 	%fd72, %fd1, %fd54, %fd57;
	mul.f64 	%fd73, %fd72, 0d4010000000000000;
	add.f64 	%fd74, %fd73, 0d3FF0000000000000;
	fma.rn.f64 	%fd75, %fd71, %fd74, %fd70;
	st.global.f64 	[%rd44], %fd75;
	mul.f64 	%fd76, %fd2, %fd62;
	mov.f64 	%fd77, 0d3FF0000000000000;
	sub.f64 	%fd78, %fd77, %fd73;
	fma.rn.f64 	%fd79, %fd71, %fd78, %fd76;
	st.global.f64 	[%rd43], %fd79;
	mul.f64 	%fd80, %fd2, %fd63;
	fma.rn.f64 	%fd81, %fd1, %fd55, %fd58;
	mul.f64 	%fd82, %fd81, 0d4010000000000000;
	add.f64 	%fd83, %fd82, 0d3FF0000000000000;
	fma.rn.f64 	%fd84, %fd71, %fd83, %fd80;
	st.global.f64 	[%rd47], %fd84;
	mul.f64 	%fd85, %fd2, %fd64;
	sub.f64 	%fd86, %fd77, %fd82;
	fma.rn.f64 	%fd87, %fd71, %fd86, %fd85;
	st.global.f64 	[%rd46], %fd87;
	mul.f64 	%fd88, %fd2, %fd65;
	fma.rn.f64 	%fd89, %fd1, %fd56, %fd59;
	mul.f64 	%fd90, %fd89, 0d4010000000000000;
	add.f64 	%fd91, %fd90, 0d3FF0000000000000;
	fma.rn.f64 	%fd92, %fd71, %fd91, %fd88;
	st.global.f64 	[%rd50], %fd92;
	mul.f64 	%fd93, %fd2, %fd66;
	sub.f64 	%fd94, %fd77, %fd90;
	fma.rn.f64 	%fd95, %fd71, %fd94, %fd93;
	st.global.f64 	[%rd49], %fd95;
$L__BB3_7:
	add.s32 	%r53, %r1, 1;
	and.b32  	%r81, %r53, -2;
	add.s32 	%r80, %r80, 2;
	mov.u32 	%r54, %ntid.x;
	shl.b32 	%r55, %r54, 1;
	add.s32 	%r79, %r79, %r55;
	add.s32 	%r78, %r78, %r55;
	add.s32 	%r77, %r77, %r55;
	add.s32 	%r76, %r76, %r55;
	add.s32 	%r75, %r75, %r55;
	add.s32 	%r74, %r74, %r55;
	add.s32 	%r73, %r73, %r55;
	add.s32 	%r72, %r72, %r55;
	setp.ne.s32 	%p5, %r80, 0;
	@%p5 bra 	$L__BB3_3;
$L__BB3_8:
	and.b32  	%r56, %r1, 1;
	setp.eq.b32 	%p6, %r56, 1;
	@%p6 bra 	$L__BB3_11;
	ld.param.u32 	%r71, [_Z26dvc_ScaLBL_D3Q7_AAeven_IonPdS_S_S_diddiii_param_9];
	ld.param.u32 	%r68, [_Z26dvc_ScaLBL_D3Q7_AAeven_IonPdS_S_S_diddiii_param_8];
	add.s32 	%r57, %r81, %r5;
	mov.u32 	%r58, %ntid.x;
	mov.u32 	%r59, %tid.x;
	add.s32 	%r60, %r68, %r59;
	mad.lo.s32 	%r36, %r57, %r58, %r60;
	setp.ge.s32 	%p7, %r36, %r71;
	@%p7 bra 	$L__BB3_11;
	ld.param.f64 	%fd142, [_Z26dvc_ScaLBL_D3Q7_AAeven_IonPdS_S_S_diddiii_param_6];
	ld.param.u64 	%rd85, [_Z26dvc_ScaLBL_D3Q7_AAeven_IonPdS_S_S_diddiii_param_3];
	ld.param.u64 	%rd82, [_Z26dvc_ScaLBL_D3Q7_AAeven_IonPdS_S_S_diddiii_param_2];
	ld.param.u64 	%rd79, [_Z26dvc_ScaLBL_D3Q7_AAeven_IonPdS_S_S_diddiii_param_1];
	ld.param.u64 	%rd76, [_Z26dvc_ScaLBL_D3Q7_AAeven_IonPdS_S_S_diddiii_param_0];
	cvta.to.global.u64 	%rd51, %rd79;
	mul.wide.s32 	%rd52, %r36, 8;
	add.s64 	%rd53, %rd51, %rd52;
	ld.global.f64 	%fd96, [%rd53];
	cvta.to.global.u64 	%rd54, %rd85;
	add.s64 	%rd55, %rd54, %rd52;
	ld.global.f64 	%fd97, [%rd55];
	mul.wide.s32 	%rd56, %r40, 8;
	add.s64 	%rd57, %rd55, %rd56;
	ld.global.f64 	%fd98, [%rd57];
	shl.b32 	%r61, %r40, 1;
	add.s32 	%r62, %r36, %r61;
	add.s64 	%rd58, %rd57, %rd56;
	ld.global.f64 	%fd99, [%rd58];
	cvta.to.global.u64 	%rd59, %rd82;
	add.s64 	%rd60, %rd59, %rd52;
	ld.global.f64 	%fd100, [%rd60];
	add.s64 	%rd61, %rd60, %rd56;
	ld.global.f64 	%fd101, [%rd61];
	add.s64 	%rd62, %rd61, %rd56;
	ld.global.f64 	%fd102, [%rd62];
	cvta.to.global.u64 	%rd63, %rd76;
	add.s64 	%rd64, %rd63, %rd52;
	ld.global.f64 	%fd103, [%rd64];
	mul.wide.s32 	%rd65, %r62, 8;
	add.s64 	%rd66, %rd63, %rd65;
	ld.global.f64 	%fd104, [%rd66];
	add.s64 	%rd67, %rd64, %rd56;
	ld.global.f64 	%fd105, [%rd67];
	shl.b32 	%r63, %r40, 2;
	add.s32 	%r64, %r63, %r36;
	mul.wide.s32 	%rd68, %r64, 8;
	add.s64 	%rd69, %rd63, %rd68;
	ld.global.f64 	%fd106, [%rd69];
	add.s32 	%r65, %r62, %r40;
	add.s64 	%rd70, %rd66, %rd56;
	ld.global.f64 	%fd107, [%rd70];
	mad.lo.s32 	%r66, %r40, 3, %r65;
	mul.wide.s32 	%rd71, %r66, 8;
	add.s64 	%rd72, %rd63, %rd71;
	ld.global.f64 	%fd108, [%rd72];
	add.s64 	%rd73, %rd69, %rd56;
	ld.global.f64 	%fd109, [%rd73];
	mul.f64 	%fd110, %fd2, %fd103;
	mul.f64 	%fd111, %fd142, 0d3FD0000000000000;
	fma.rn.f64 	%fd112, %fd111, %fd96, %fd110;
	st.global.f64 	[%rd64], %fd112;
	mul.f64 	%fd113, %fd2, %fd104;
	mul.f64 	%fd114, %fd3, %fd96;
	fma.rn.f64 	%fd115, %fd1, %fd97, %fd100;
	mul.f64 	%fd116, %fd115, 0d4010000000000000;
	add.f64 	%fd117, %fd116, 0d3FF0000000000000;
	fma.rn.f64 	%fd118, %fd114, %fd117, %fd113;
	st.global.f64 	[%rd67], %fd118;
	mul.f64 	%fd119, %fd2, %fd105;
	mov.f64 	%fd120, 0d3FF0000000000000;
	sub.f64 	%fd121, %fd120, %fd116;
	fma.rn.f64 	%fd122, %fd114, %fd121, %fd119;
	st.global.f64 	[%rd66], %fd122;
	mul.f64 	%fd123, %fd2, %fd106;
	fma.rn.f64 	%fd124, %fd1, %fd98, %fd101;
	mul.f64 	%fd125, %fd124, 0d4010000000000000;
	add.f64 	%fd126, %fd125, 0d3FF0000000000000;
	fma.rn.f64 	%fd127, %fd114, %fd126, %fd123;
	st.global.f64 	[%rd70], %fd127;
	mul.f64 	%fd128, %fd2, %fd107;
	sub.f64 	%fd129, %fd120, %fd125;
	fma.rn.f64 	%fd130, %fd114, %fd129, %fd128;
	st.global.f64 	[%rd69], %fd130;
	mul.f64 	%fd131, %fd2, %fd108;
	fma.rn.f64 	%fd132, %fd1, %fd99, %fd102;
	mul.f64 	%fd133, %fd132, 0d4010000000000000;
	add.f64 	%fd134, %fd133, 0d3FF0000000000000;
	fma.rn.f64 	%fd135, %fd114, %fd134, %fd131;
	st.global.f64 	[%rd73], %fd135;
	mul.f64 	%fd136, %fd2, %fd109;
	sub.f64 	%fd137, %fd120, %fd133;
	fma.rn.f64 	%fd138, %fd114, %fd137, %fd136;
	st.global.f64 	[%rd72], %fd138;
$L__BB3_11:
	ret;

}
	// .globl	_Z24dvc_ScaLBL_D3Q7_Ion_InitPdS_di
.visible .entry _Z24dvc_ScaLBL_D3Q7_Ion_InitPdS_di(
	.param .u64 .ptr .align 1 _Z24dvc_ScaLBL_D3Q7_Ion_InitPdS_di_param_0,
	.param .u64 .ptr .align 1 _Z24dvc_ScaLBL_D3Q7_Ion_InitPdS_di_param_1,
	.param .f64 _Z24dvc_ScaLBL_D3Q7_Ion_InitPdS_di_param_2,
	.param .u32 _Z24dvc_ScaLBL_D3Q7_Ion_InitPdS_di_param_3
)
{
	.reg .pred 	%p<11>;
	.reg .b32 	%r<50>;
	.reg .b64 	%rd<55>;
	.reg .b64 	%fd<4>;

	ld.param.u64 	%rd3, [_Z24dvc_ScaLBL_D3Q7_Ion_InitPdS_di_param_0];
	ld.param.u64 	%rd4, [_Z24dvc_ScaLBL_D3Q7_Ion_InitPdS_di_param_1];
	ld.param.f64 	%fd3, [_Z24dvc_ScaLBL_D3Q7_Ion_InitPdS_di_param_2];
	ld.param.u32 	%r31, [_Z24dvc_ScaLBL_D3Q7_Ion_InitPdS_di_param_3];
	cvta.to.global.u64 	%rd1, %rd4;
	cvta.to.global.u64 	%rd2, %rd3;
	setp.lt.s32 	%p1, %r31, -262143;
	@%p1 bra 	$L__BB4_17;
	shr.s32 	%r33, %r31, 31;
	shr.u32 	%r34, %r33, 14;
	add.s32 	%r35, %r31, %r34;
	shr.s32 	%r36, %r35, 18;
	add.s32 	%r1, %r36, 1;
	mov.u32 	%r2, %ctaid.x;
	mov.u32 	%r3, %ntid.x;
	mad.lo.s32 	%r4, %r2, %r36, %r2;
	mov.u32 	%r5, %tid.x;
	mul.f64 	%fd1, %fd3, 0d3FD0000000000000;
	mul.f64 	%fd2, %fd3, 0d3FC0000000000000;
	and.b32  	%r6, %r1, 3;
	setp.lt.u32 	%p2, %r36, 3;
	mov.b32 	%r47, 0;
	@%p2 bra 	$L__BB4_12;
	and.b32  	%r47, %r1, -4;
	neg.s32 	%r46, %r47;
	mad.lo.s32 	%r37, %r3, %r4, %r3;
	add.s32 	%r45, %r5, %r37;
	shl.b32 	%r10, %r3, 2;
	add.s32 	%r38, %r4, 2;
	mad.lo.s32 	%r44, %r3, %r38, %r5;
	add.s32 	%r39, %r4, 3;
	mad.lo.s32 	%r43, %r3, %r39, %r5;
	mul.lo.s32 	%r40, %r3, %r2;
	mad.lo.s32 	%r42, %r40, %r1, %r5;
	mul.wide.s32 	%rd7, %r31, 8;
$L__BB4_3:
	setp.ge.s32 	%p3, %r42, %r31;
	@%p3 bra 	$L__BB4_5;
	mul.wide.s32 	%rd5, %r42, 8;
	add.s64 	%rd6, %rd2, %rd5;
	st.global.f64 	[%rd6], %fd1;
	add.s64 	%rd8, %rd6, %rd7;
	st.global.f64 	[%rd8], %fd2;
	add.s64 	%rd9, %rd8, %rd7;
	st.global.f64 	[%rd9], %fd2;
	add.s64 	%rd10, %rd9, %rd7;
	st.global.f64 	[%rd10], %fd2;
	add.s64 	%rd11, %rd10, %rd7;
	st.global.f64 	[%rd11], %fd2;
	add.s64 	%rd12, %rd11, %rd7;
	st.global.f64 	[%rd12], %fd2;
	add.s64 	%rd13, %rd12, %rd7;
	st.global.f64 	[%rd13], %fd2;
	add.s64 	%rd14, %rd1, %rd5;
	st.global.f64 	[%rd14], %fd3;
$L__BB4_5:
	setp.ge.s32 	%p4, %r45, %r31;
	@%p4 bra 	$L__BB4_7;
	mul.wide.s32 	%rd15, %r45, 8;
	add.s64 	%rd16, %rd2, %rd15;
	st.global.f64 	[%rd16], %fd1;
	add.s64 	%rd18, %rd16, %rd7;
	st.global.f64 	[%rd18], %fd2;
	add.s64 	%rd19, %rd18, %rd7;
	st.global.f64 	[%rd19], %fd2;
	add.s64 	%rd20, %rd19, %rd7;
	st.global.f64 	[%rd20], %fd2;
	add.s64 	%rd21, %rd20, %rd7;
	st.global.f64 	[%rd21], %fd2;
	add.s64 	%rd22, %rd21, %rd7;
	st.global.f64 	[%rd22], %fd2;
	add.s64 	%rd23, %rd22, %rd7;
	st.global.f64 	[%rd23], %fd2;
	add.s64 	%rd24, %rd1, %rd15;
	st.global.f64 	[%rd24], %fd3;
$L__BB4_7:
	setp.ge.s32 	%p5, %r44, %r31;
	@%p5 bra 	$L__BB4_9;
	mul.wide.s32 	%rd25, %r44, 8;
	add.s64 	%rd26, %rd2, %rd25;
	st.global.f64 	[%rd26], %fd1;
	add.s64 	%rd28, %rd26, %rd7;
	st.global.f64 	[%rd28], %fd2;
	add.s64 	%rd29, %rd28, %rd7;
	st.global.f64 	[%rd29], %fd2;
	add.s64 	%rd30, %rd29, %rd7;
	st.global.f64 	[%rd30], %fd2;
	add.s64 	%rd31, %rd30, %rd7;
	st.global.f64 	[%rd31], %fd2;
	add.s64 	%rd32, %rd31, %rd7;
	st.global.f64 	[%rd32], %fd2;
	add.s64 	%rd33, %rd32, %rd7;
	st.global.f64 	[%rd33], %fd2;
	add.s64 	%rd34, %rd1, %rd25;
	st.global.f64 	[%rd34], %fd3;
$L__BB4_9:
	setp.ge.s32 	%p6, %r43, %r31;
	@%p6 bra 	$L__BB4_11;
	mul.wide.s32 	%rd35, %r43, 8;
	add.s64 	%rd36, %rd2, %rd35;
	st.global.f64 	[%rd36], %fd1;
	add.s64 	%rd38, %rd36, %rd7;
	st.global.f64 	[%rd38], %fd2;
	add.s64 	%rd39, %rd38, %rd7;
	st.global.f64 	[%rd39], %fd2;
	add.s64 	%rd40, %rd39, %rd7;
	st.global.f64 	[%rd40], %fd2;
	add.s64 	%rd41, %rd40, %rd7;
	st.global.f64 	[%rd41], %fd2;
	add.s64 	%rd42, %rd41, %rd7;
	st.global.f64 	[%rd42], %fd2;
	add.s64 	%rd43, %rd42, %rd7;
	st.global.f64 	[%rd43], %fd2;
	add.s64 	%rd44, %rd1, %rd35;
	st.global.f64 	[%rd44], %fd3;
$L__BB4_11:
	add.s32 	%r46, %r46, 4;
	add.s32 	%r45, %r45, %r10;
	add.s32 	%r44, %r44, %r10;
	add.s32 	%r43, %r43, %r10;
	add.s32 	%r42, %r42, %r10;
	setp.ne.s32 	%p7, %r46, 0;
	@%p7 bra 	$L__BB4_3;
$L__BB4_12:
	setp.eq.s32 	%p8, %r6, 0;
	@%p8 bra 	$L__BB4_17;
	add.s32 	%r41, %r47, %r4;
	mad.lo.s32 	%r49, %r3, %r41, %r5;
	neg.s32 	%r48, %r6;
	mul.wide.s32 	%rd47, %r31, 8;
$L__BB4_14:
	.pragma "nounroll";
	setp.ge.s32 	%p9, %r49, %r31;
	@%p9 bra 	$L__BB4_16;
	mul.wide.s32 	%rd45, %r49, 8;
	add.s64 	%rd46, %rd2, %rd45;
	st.global.f64 	[%rd46], %fd1;
	add.s64 	%rd48, %rd46, %rd47;
	st.global.f64 	[%rd48], %fd2;
	add.s64 	%rd49, %rd48, %rd47;
	st.global.f64 	[%rd49], %fd2;
	add.s64 	%rd50, %rd49, %rd47;
	st.global.f64 	[%rd50], %fd2;
	add.s64 	%rd51, %rd50, %rd47;
	st.global.f64 	[%rd51], %fd2;
	add.s64 	%rd52, %rd51, %rd47;
	st.global.f64 	[%rd52], %fd2;
	add.s64 	%rd53, %rd52, %rd47;
	st.global.f64 	[%rd53], %fd2;
	add.s64 	%rd54, %rd1, %rd45;
	st.global.f64 	[%rd54], %fd3;
$L__BB4_16:
	add.s32 	%r49, %r49, %r3;
	add.s32 	%r48, %r48, 1;
	setp.ne.s32 	%p10, %r48, 0;
	@%p10 bra 	$L__BB4_14;
$L__BB4_17:
	ret;

}
	// .globl	_Z33dvc_ScaLBL_D3Q7_Ion_Init_FromFilePdS_i
.visible .entry _Z33dvc_ScaLBL_D3Q7_Ion_Init_FromFilePdS_i(
	.param .u64 .ptr .align 1 _Z33dvc_ScaLBL_D3Q7_Ion_Init_FromFilePdS_i_param_0,
	.param .u64 .ptr .align 1 _Z33dvc_ScaLBL_D3Q7_Ion_Init_FromFilePdS_i_param_1,
	.param .u32 _Z33dvc_ScaLBL_D3Q7_Ion_Init_FromFilePdS_i_param_2
)
{
	.reg .pred 	%p<14>;
	.reg .b32 	%r<50>;
	.reg .b64 	%rd<75>;
	.reg .b64 	%fd<22>;

	ld.param.u64 	%rd3, [_Z33dvc_ScaLBL_D3Q7_Ion_Init_FromFilePdS_i_param_0];
	ld.param.u64 	%rd4, [_Z33dvc_ScaLBL_D3Q7_Ion_Init_FromFilePdS_i_param_1];
	ld.param.u32 	%r30, [_Z33dvc_ScaLBL_D3Q7_Ion_Init_FromFilePdS_i_param_2];
	cvta.to.global.u64 	%rd1, %rd3;
	cvta.to.global.u64 	%rd2, %rd4;
	setp.lt.s32 	%p1, %r30, -262143;
	@%p1 bra 	$L__BB5_22;
	shr.s32 	%r32, %r30, 31;
	shr.u32 	%r33, %r32, 14;
	add.s32 	%r34, %r30, %r33;
	shr.s32 	%r1, %r34, 18;
	add.s32 	%r2, %r1, 1;
	mov.u32 	%r3, %ctaid.x;
	mov.u32 	%r4, %ntid.x;
	mad.lo.s32 	%r5, %r3, %r1, %r3;
	mov.u32 	%r6, %tid.x;
	setp.lt.u32 	%p2, %r1, 3;
	mov.b32 	%r49, 0;
	@%p2 bra 	$L__BB5_12;
	and.b32  	%r49, %r2, -4;
	neg.s32 	%r47, %r49;
	mad.lo.s32 	%r35, %r4, %r5, %r4;
	add.s32 	%r46, %r6, %r35;
	shl.b32 	%r10, %r4, 2;
	add.s32 	%r36, %r5, 2;
	mad.lo.s32 	%r45, %r4, %r36, %r6;
	add.s32 	%r37, %r5, 3;
	mad.lo.s32 	%r44, %r4, %r37, %r6;
	mul.lo.s32 	%r38, %r4, %r3;
	mad.lo.s32 	%r43, %r38, %r2, %r6;
	mul.wide.s32 	%rd8, %r30, 8;
$L__BB5_3:
	.pragma "nounroll";
	setp.ge.s32 	%p3, %r43, %r30;
	@%p3 bra 	$L__BB5_5;
	mul.wide.s32 	%rd5, %r43, 8;
	add.s64 	%rd6, %rd2, %rd5;
	ld.global.f64 	%fd1, [%rd6];
	mul.f64 	%fd2, %fd1, 0d3FD0000000000000;
	add.s64 	%rd7, %rd1, %rd5;
	st.global.f64 	[%rd7], %fd2;
	mul.f64 	%fd3, %fd1, 0d3FC0000000000000;
	add.s64 	%rd9, %rd7, %rd8;
	st.global.f64 	[%rd9], %fd3;
	add.s64 	%rd10, %rd9, %rd8;
	st.global.f64 	[%rd10], %fd3;
	add.s64 	%rd11, %rd10, %rd8;
	st.global.f64 	[%rd11], %fd3;
	add.s64 	%rd12, %rd11, %rd8;
	st.global.f64 	[%rd12], %fd3;
	add.s64 	%rd13, %rd12, %rd8;
	st.global.f64 	[%rd13], %fd3;
	add.s64 	%rd14, %rd13, %rd8;
	st.global.f64 	[%rd14], %fd3;
$L__BB5_5:
	setp.ge.s32 	%p4, %r46, %r30;
	@%p4 bra 	$L__BB5_7;
	mul.wide.s32 	%rd15, %r46, 8;
	add.s64 	%rd16, %rd2, %rd15;
	ld.global.f64 	%fd4, [%rd16];
	mul.f64 	%fd5, %fd4, 0d3FD0000000000000;
	add.s64 	%rd17, %rd1, %rd15;
	st.global.f64 	[%rd17], %fd5;
	mul.f64 	%fd6, %fd4, 0d3FC0000000000000;
	add.s64 	%rd19, %rd17, %rd8;
	st.global.f64 	[%rd19], %fd6;
	add.s64 	%rd20, %rd19, %rd8;
	st.global.f64 	[%rd20], %fd6;
	add.s64 	%rd21, %rd20, %rd8;
	st.global.f64 	[%rd21], %fd6;
	add.s64 	%rd22, %rd21, %rd8;
	st.global.f64 	[%rd22], %fd6;
	add.s64 	%rd23, %rd22, %rd8;
	st.global.f64 	[%rd23], %fd6;
	add.s64 	%rd24, %rd23, %rd8;
	st.global.f64 	[%rd24], %fd6;
$L__BB5_7:
	setp.ge.s32 	%p5, %r45, %r30;
	@%p5 bra 	$L__BB5_9;
	mul.wide.s32 	%rd25, %r45, 8;
	add.s64 	%rd26, %rd2, %rd25;
	ld.global.f64 	%fd7, [%rd26];
	mul.f64 	%fd8, %fd7, 0d3FD0000000000000;
	add.s64 	%rd27, %rd1, %rd25;
	st.global.f64 	[%rd27], %fd8;
	mul.f64 	%fd9, %fd7, 0d3FC0000000000000;
	add.s64 	%rd29, %rd27, %rd8;
	st.global.f64 	[%rd29], %fd9;
	add.s64 	%rd30, %rd29, %rd8;
	st.global.f64 	[%rd30], %fd9;
	add.s64 	%rd31, %rd30, %rd8;
	st.global.f64 	[%rd31], %fd9;
	add.s64 	%rd32, %rd31, %rd8;
	st.global.f64 	[%rd32], %fd9;
	add.s64 	%rd33, %rd32, %rd8;
	st.global.f64 	[%rd33], %fd9;
	add.s64 	%rd34, %rd33, %rd8;
	st.global.f64 	[%rd34], %fd9;
$L__BB5_9:
	setp.ge.s32 	%p6, %r44, %r30;
	@%p6 bra 	$L__BB5_11;
	mul.wide.s32 	%rd35, %r44, 8;
	add.s64 	%rd36, %rd2, %rd35;
	ld.global.f64 	%fd10, [%rd36];
	mul.f64 	%fd11, %fd10, 0d3FD0000000000000;
	add.s64 	%rd37, %rd1, %rd35;
	st.global.f64 	[%rd37], %fd11;
	mul.f64 	%fd12, %fd10, 0d3FC0000000000000;
	add.s64 	%rd39, %rd37, %rd8;
	st.global.f64 	[%rd39], %fd12;
	add.s64 	%rd40, %rd39, %rd8;
	st.global.f64 	[%rd40], %fd12;
	add.s64 	%rd41, %rd40, %rd8;
	st.global.f64 	[%rd41], %fd12;
	add.s64 	%rd42, %rd41, %rd8;
	st.global.f64 	[%rd42], %fd12;
	add.s64 	%rd43, %rd42, %rd8;
	st.global.f64 	[%rd43], %fd12;
	add.s64 	%rd44, %rd43, %rd8;
	st.global.f64 	[%rd44], %fd12;
$L__BB5_11:
	add.s32 	%r47, %r47, 4;
	add.s32 	%r46, %r46, %r10;
	add.s32 	%r45, %r45, %r10;
	add.s32 	%r44, %r44, %r10;
	add.s32 	%r43, %r43, %r10;
	setp.ne.s32 	%p7, %r47, 0;
	@%p7 bra 	$L__BB5_3;
$L__BB5_12:
	and.b32  	%r39, %r2, 3;
	setp.eq.s32 	%p8, %r39, 0;
	@%p8 bra 	$L__BB5_22;
	setp.eq.s32 	%p9, %r39, 1;
	@%p9 bra 	$L__BB5_19;
	add.s32 	%r40, %r49, %r5;
	mad.lo.s32 	%r25, %r40, %r4, %r6;
	setp.ge.s32 	%p10, %r25, %r30;
	@%p10 bra 	$L__BB5_16;
	mul.wide.s32 	%rd45, %r25, 8;
	add.s64 	%rd46, %rd2, %rd45;
	ld.global.f64 	%fd13, [%rd46];
	mul.f64 	%fd14, %fd13, 0d3FD0000000000000;
	add.s64 	%rd47, %rd1, %rd45;
	st.global.f64 	[%rd47], %fd14;
	mul.f64 	%fd15, %fd13, 0d3FC0000000000000;
	mul.wide.s32 	%rd48, %r30, 8;
	add.s64 	%rd49, %rd47, %rd48;
	st.global.f64 	[%rd49], %fd15;
	add.s64 	%rd50, %rd49, %rd48;
	st.global.f64 	[%rd50], %fd15;
	add.s64 	%rd51, %rd50, %rd48;
	st.global.f64 	[%rd51], %fd15;
	add.s64 	%rd52, %rd51, %rd48;
	st.global.f64 	[%rd52], %fd15;
	add.s64 	%rd53, %rd52, %rd48;
	st.global.f64 	[%rd53], %fd15;
	add.s64 	%rd54, %rd53, %rd48;
	st.global.f64 	[%rd54], %fd15;
$L__BB5_16:
	add.s32 	%r26, %r25, %r4;
	setp.ge.s32 	%p11, %r26, %r30;
	@%p11 bra 	$L__BB5_18;
	mul.wide.s32 	%rd55, %r26, 8;
	add.s64 	%rd56, %rd2, %rd55;
	ld.global.f64 	%fd16, [%rd56];
	mul.f64 	%fd17, %fd16, 0d3FD0000000000000;
	add.s64 	%rd57, %rd1, %rd55;
	st.global.f64 	[%rd57], %fd17;
	mul.f64 	%fd18, %fd16, 0d3FC0000000000000;
	mul.wide.s32 	%rd58, %r30, 8;
	add.s64 	%rd59, %rd57, %rd58;
	st.global.f64 	[%rd59], %fd18;
	add.s64 	%rd60, %rd59, %rd58;
	st.global.f64 	[%rd60], %fd18;
	add.s64 	%rd61, %rd60, %rd58;
	st.global.f64 	[%rd61], %fd18;
	add.s64 	%rd62, %rd61, %rd58;
	st.global.f64 	[%rd62], %fd18;
	add.s64 	%rd63, %rd62, %rd58;
	st.global.f64 	[%rd63], %fd18;
	add.s64 	%rd64, %rd63, %rd58;
	st.global.f64 	[%rd64], %fd18;
$L__BB5_18:
	add.s32 	%r49, %r49, 2;
$L__BB5_19:
	and.b32  	%r41, %r1, 1;
	setp.eq.b32 	%p12, %r41, 1;
	@%p12 bra 	$L__BB5_22;
	add.s32 	%r42, %r49, %r5;
	mad.lo.s32 	%r29, %r42, %r4, %r6;
	setp.ge.s32 	%p13, %r29, %r30;
	@%p13 bra 	$L__BB5_22;
	mul.wide.s32 	%rd65, %r29, 8;
	add.s64 	%rd66, %rd2, %rd65;
	ld.global.f64 	%fd19, [%rd66];
	mul.f64 	%fd20, %fd19, 0d3FD0000000000000;
	add.s64 	%rd67, %rd1, %rd65;
	st.global.f64 	[%rd67], %fd20;
	mul.f64 	%fd21, %fd19, 0d3FC0000000000000;
	mul.wide.s32 	%rd68, %r30, 8;
	add.s64 	%rd69, %rd67, %rd68;
	st.global.f64 	[%rd69], %fd21;
	add.s64 	%rd70, %rd69, %rd68;
	st.global.f64 	[%rd70], %fd21;
	add.s64 	%rd71, %rd70, %rd68;
	st.global.f64 	[%rd71], %fd21;
	add.s64 	%rd72, %rd71, %rd68;
	st.global.f64 	[%rd72], %fd21;
	add.s64 	%rd73, %rd72, %rd68;
	st.global.f64 	[%rd73], %fd21;
	add.s64 	%rd74, %rd73, %rd68;
	st.global.f64 	[%rd74], %fd21;
$L__BB5_22:
	ret;

}
	// .globl	_Z33dvc_ScaLBL_D3Q7_Ion_ChargeDensityPdS_iiiii
.visible .entry _Z33dvc_ScaLBL_D3Q7_Ion_ChargeDensityPdS_iiiii(
	.param .u64 .ptr .align 1 _Z33dvc_ScaLBL_D3Q7_Ion_ChargeDensityPdS_iiiii_param_0,
	.param .u64 .ptr .align 1 _Z33dvc_ScaLBL_D3Q7_Ion_ChargeDensityPdS_iiiii_param_1,
	.param .u32 _Z33dvc_ScaLBL_D3Q7_Ion_ChargeDensityPdS_iiiii_param_2,
	.param .u32 _Z33dvc_ScaLBL_D3Q7_Ion_ChargeDensityPdS_iiiii_param_3,
	.param .u32 _Z33dvc_ScaLBL_D3Q7_Ion_ChargeDensityPdS_iiiii_param_4,
	.param .u32 _Z33dvc_ScaLBL_D3Q7_Ion_ChargeDensityPdS_iiiii_param_5,
	.param .u32 _Z33dvc_ScaLBL_D3Q7_Ion_ChargeDensityPdS_iiiii_param_6
)
{
	.reg .pred 	%p<25>;
	.reg .b32 	%r<141>;
	.reg .b64 	%rd<65>;
	.reg .b64 	%fd<64>;

	ld.param.u64 	%rd3, [_Z33dvc_ScaLBL_D3Q7_Ion_ChargeDensityPdS_iiiii_param_0];
	ld.param.u64 	%rd4, [_Z33dvc_ScaLBL_D3Q7_Ion_ChargeDensityPdS_iiiii_param_1];
	ld.param.u32 	%r80, [_Z33dvc_ScaLBL_D3Q7_Ion_ChargeDensityPdS_iiiii_param_2];
	ld.param.u32 	%r81, [_Z33dvc_ScaLBL_D3Q7_Ion_ChargeDensityPdS_iiiii_param_3];
	ld.param.u32 	%r82, [_Z33dvc_ScaLBL_D3Q7_Ion_ChargeDensityPdS_iiiii_param_4];
	ld.param.u32 	%r83, [_Z33dvc_ScaLBL_D3Q7_Ion_ChargeDensityPdS_iiiii_param_5];
	ld.param.u32 	%r84, [_Z33dvc_ScaLBL_D3Q7_Ion_ChargeDensityPdS_iiiii_param_6];
	cvta.to.global.u64 	%rd1, %rd4;
	cvta.to.global.u64 	%rd2, %rd3;
	setp.lt.s32 	%p1, %r84, -262143;
	@%p1 bra 	$L__BB6_41;
	shr.s32 	%r86, %r84, 31;
	shr.u32 	%r87, %r86, 14;
	add.s32 	%r88, %r84, %r87;
	shr.s32 	%r1, %r88, 18;
	add.s32 	%r2, %r1, 1;
	mov.u32 	%r3, %ctaid.x;
	mov.u32 	%r4, %ntid.x;
	mad.lo.s32 	%r5, %r3, %r1, %r3;
	mov.u32 	%r89, %tid.x;
	add.s32 	%r6, %r82, %r89;
	mul.lo.s32 	%r7, %r84, %r81;
	cvt.rn.f64.s32 	%fd3, %r80;
	mul.f64 	%fd1, %fd3, 0d40F78E5000000000;
	setp.gt.s32 	%p2, %r81, 0;
	selp.f64 	%fd2, 0d3FF0000000000000, 0d0000000000000000, %p2;
	setp.lt.u32 	%p3, %r1, 7;
	mov.b32 	%r139, 0;
	@%p3 bra 	$L__BB6_20;
	and.b32  	%r90, %r2, -8;
	neg.s32 	%r137, %r90;
	add.s32 	%r91, %r6, %r7;
	mad.lo.s32 	%r92, %r4, %r5, %r4;
	add.s32 	%r136, %r91, %r92;
	add.s32 	%r135, %r6, %r92;
	add.s32 	%r93, %r5, 2;
	mul.lo.s32 	%r94, %r4, %r93;
	add.s32 	%r134, %r91, %r94;
	add.s32 	%r133, %r6, %r94;
	add.s32 	%r95, %r5, 3;
	mul.lo.s32 	%r96, %r4, %r95;
	add.s32 	%r132, %r91, %r96;
	add.s32 	%r131, %r6, %r96;
	add.s32 	%r97, %r5, 4;
	mul.lo.s32 	%r98, %r4, %r97;
	add.s32 	%r130, %r91, %r98;
	add.s32 	%r129, %r6, %r98;
	add.s32 	%r99, %r5, 5;
	mul.lo.s32 	%r100, %r4, %r99;
	add.s32 	%r128, %r91, %r100;
	add.s32 	%r127, %r6, %r100;
	add.s32 	%r101, %r5, 6;
	mul.lo.s32 	%r102, %r4, %r101;
	add.s32 	%r126, %r91, %r102;
	add.s32 	%r125, %r6, %r102;
	add.s32 	%r103, %r5, 7;
	mul.lo.s32 	%r104, %r4, %r103;
	add.s32 	%r124, %r91, %r104;
	add.s32 	%r123, %r6, %r104;
	mul.lo.s32 	%r105, %r4, %r3;
	mad.lo.s32 	%r121, %r105, %r2, %r6;
	add.s32 	%r122, %r121, %r7;
$L__BB6_3:
	.pragma "nounroll";
	setp.ge.s32 	%p4, %r121, %r83;
	@%p4 bra 	$L__BB6_5;
	mul.wide.s32 	%rd5, %r122, 8;
	add.s64 	%rd6, %rd2, %rd5;
	ld.global.f64 	%fd4, [%rd6];
	mul.wide.s32 	%rd7, %r121, 8;
	add.s64 	%rd8, %rd1, %rd7;
	ld.global.f64 	%fd5, [%rd8];
	mul.f64 	%fd6, %fd5, %fd2;
	fma.rn.f64 	%fd7, %fd1, %fd4, %fd6;
	st.global.f64 	[%rd8], %fd7;
$L__BB6_5:
	add.s32 	%r42, %r4, %r121;
	setp.ge.s32 	%p5, %r42, %r83;
	@%p5 bra 	$L__BB6_7;
	mul.wide.s32 	%rd9, %r136, 8;
	add.s64 	%rd10, %rd2, %rd9;
	ld.global.f64 	%fd8, [%rd10];
	mul.wide.s32 	%rd11, %r135, 8;
	add.s64 	%rd12, %rd1, %rd11;
	ld.global.f64 	%fd9, [%rd12];
	mul.f64 	%fd10, %fd9, %fd2;
	fma.rn.f64 	%fd11, %fd1, %fd8, %fd10;
	st.global.f64 	[%rd12], %fd11;
$L__BB6_7:
	add.s32 	%r43, %r4, %r42;
	setp.ge.s32 	%p6, %r43, %r83;
	@%p6 bra 	$L__BB6_9;
	mul.wide.s32 	%rd13, %r134, 8;
	add.s64 	%rd14, %rd2, %rd13;
	ld.global.f64 	%fd12, [%rd14];
	mul.wide.s32 	%rd15, %r133, 8;
	add.s64 	%rd16, %rd1, %rd15;
	ld.global.f64 	%fd13, [%rd16];
	mul.f64 	%fd14, %fd13, %fd2;
	fma.rn.f64 	%fd15, %fd1, %fd12, %fd14;
	st.global.f64 	[%rd16], %fd15;
$L__BB6_9:
	add.s32 	%r44, %r4, %r43;
	setp.ge.s32 	%p7, %r44, %r83;
	@%p7 bra 	$L__BB6_11;
	mul.wide.s32 	%rd17, %r132, 8;
	add.s64 	%rd18, %rd2, %rd17;
	ld.global.f64 	%fd16, [%rd18];
	mul.wide.s32 	%rd19, %r131, 8;
	add.s64 	%rd20, %rd1, %rd19;
	ld.global.f64 	%fd17, [%rd20];
	mul.f64 	%fd18, %fd17, %fd2;
	fma.rn.f64 	%fd19, %fd1, %fd16, %fd18;
	st.global.f64 	[%rd20], %fd19;
$L__BB6_11:
	add.s32 	%r45, %r4, %r44;
	setp.ge.s32 	%p8, %r45, %r83;
	@%p8 bra 	$L__BB6_13;
	mul.wide.s32 	%rd21, %r130, 8;
	add.s64 	%rd22, %rd2, %rd21;
	ld.global.f64 	%fd20, [%rd22];
	mul.wide.s32 	%rd23, %r129, 8;
	add.s64 	%rd24, %rd1, %rd23;
	ld.global.f64 	%fd21, [%rd24];
	mul.f64 	%fd22, %fd21, %fd2;
	fma.rn.f64 	%fd23, %fd1, %fd20, %fd22;
	st.global.f64 	[%rd24], %fd23;
$L__BB6_13:
	add.s32 	%r46, %r4, %r45;
	setp.ge.s32 	%p9, %r46, %r83;
	@%p9 bra 	$L__BB6_15;
	mul.wide.s32 	%rd25, %r128, 8;
	add.s64 	%rd26, %rd2, %rd25;
	ld.global.f64 	%fd24, [%rd26];
	mul.wide.s32 	%rd27, %r127, 8;
	add.s64 	%rd28, %rd1, %rd27;
	ld.global.f64 	%fd25, [%rd28];
	mul.f64 	%fd26, %fd25, %fd2;
	fma.rn.f64 	%fd27, %fd1, %fd24, %fd26;
	st.global.f64 	[%rd28], %fd27;
$L__BB6_15:
	add.s32 	%r47, %r4, %r46;
	setp.ge.s32 	%p10, %r47, %r83;
	@%p10 bra 	$L__BB6_17;
	mul.wide.s32 	%rd29, %r126, 8;
	add.s64 	%rd30, %rd2, %rd29;
	ld.global.f64 	%fd28, [%rd30];
	mul.wide.s32 	%rd31, %r125, 8;
	add.s64 	%rd32, %rd1, %rd31;
	ld.global.f64 	%fd29, [%rd32];
	mul.f64 	%fd30, %fd29, %fd2;
	fma.rn.f64 	%fd31, %fd1, %fd28, %fd30;
	st.global.f64 	[%rd32], %fd31;
$L__BB6_17:
	add.s32 	%r106, %r4, %r47;
	setp.ge.s32 	%p11, %r106, %r83;
	@%p11 bra 	$L__BB6_19;
	mul.wide.s32 	%rd33, %r124, 8;
	add.s64 	%rd34, %rd2, %rd33;
	ld.global.f64 	%fd32, [%rd34];
	mul.wide.s32 	%rd35, %r123, 8;
	add.s64 	%rd36, %rd1, %rd35;
	ld.global.f64 	%fd33, [%rd36];
	mul.f64 	%fd34, %fd33, %fd2;
	fma.rn.f64 	%fd35, %fd1, %fd32, %fd34;
	st.global.f64 	[%rd36], %fd35;
$L__BB6_19:
	and.b32  	%r139, %r2, -8;
	add.s32 	%r137, %r137, 8;
	shl.b32 	%r107, %r4, 3;
	add.s32 	%r136, %r136, %r107;
	add.s32 	%r135, %r135, %r107;
	add.s32 	%r134, %r134, %r107;
	add.s32 	%r133, %r133, %r107;
	add.s32 	%r132, %r132, %r107;
	add.s32 	%r131, %r131, %r107;
	add.s32 	%r130, %r130, %r107;
	add.s32 	%r129, %r129, %r107;
	add.s32 	%r128, %r128, %r107;
	add.s32 	%r127, %r127, %r107;
	add.s32 	%r126, %r126, %r107;
	add.s32 	%r125, %r125, %r107;
	add.s32 	%r124, %r124, %r107;
	add.s32 	%r123, %r123, %r107;
	add.s32 	%r122, %r122, %r107;
	add.s32 	%r121, %r121, %r107;
	setp.ne.s32 	%p12, %r137, 0;
	@%p12 bra 	$L__BB6_3;
$L__BB6_20:
	and.b32  	%r67, %r2, 7;
	setp.eq.s32 	%p13, %r67, 0;
	@%p13 bra 	$L__BB6_41;
	mov.u32 	%r108, %ctaid.x;
	mul.lo.s32 	%r68, %r2, %r108;
	setp.lt.u32 	%p14, %r67, 4;
	@%p14 bra 	$L__BB6_31;
	add.s32 	%r109, %r139, %r68;
	mad.lo.s32 	%r69, %r109, %r4, %r6;
	setp.ge.s32 	%p15, %r69, %r83;
	@%p15 bra 	$L__BB6_24;
	add.s32 	%r110, %r69, %r7;
	mul.wide.s32 	%rd37, %r110, 8;
	add.s64 	%rd38, %rd2, %rd37;
	ld.global.f64 	%fd36, [%rd38];
	mul.wide.s32 	%rd39, %r69, 8;
	add.s64 	%rd40, %rd1, %rd39;
	ld.global.f64 	%fd37, [%rd40];
	mul.f64 	%fd38, %fd37, %fd2;
	fma.rn.f64 	%fd39, %fd1, %fd36, %fd38;
	st.global.f64 	[%rd40], %fd39;
$L__BB6_24:
	add.s32 	%r70, %r69, %r4;
	setp.ge.s32 	%p16, %r70, %r83;
	@%p16 bra 	$L__BB6_26;
	add.s32 	%r111, %r70, %r7;
	mul.wide.s32 	%rd41, %r111, 8;
	add.s64 	%rd42, %rd2, %rd41;
	ld.global.f64 	%fd40, [%rd42];
	mul.wide.s32 	%rd43, %r70, 8;
	add.s64 	%rd44, %rd1, %rd43;
	ld.global.f64 	%fd41, [%rd44];
	mul.f64 	%fd42, %fd41, %fd2;
	fma.rn.f64 	%fd43, %fd1, %fd40, %fd42;
	st.global.f64 	[%rd44], %fd43;
$L__BB6_26:
	add.s32 	%r71, %r70, %r4;
	setp.ge.s32 	%p17, %r71, %r83;
	@%p17 bra 	$L__BB6_28;
	add.s32 	%r112, %r71, %r7;
	mul.wide.s32 	%rd45, %r112, 8;
	add.s64 	%rd46, %rd2, %rd45;
	ld.global.f64 	%fd44, [%rd46];
	mul.wide.s32 	%rd47, %r71, 8;
	add.s64 	%rd48, %rd1, %rd47;
	ld.global.f64 	%fd45, [%rd48];
	mul.f64 	%fd46, %fd45, %fd2;
	fma.rn.f64 	%fd47, %fd1, %fd44, %fd46;
	st.global.f64 	[%rd48], %fd47;
$L__BB6_28:
	add.s32 	%r72, %r71, %r4;
	setp.ge.s32 	%p18, %r72, %r83;
	@%p18 bra 	$L__BB6_30;
	add.s32 	%r113, %r72, %r7;
	mul.wide.s32 	%rd49, %r113, 8;
	add.s64 	%rd50, %rd2, %rd49;
	ld.global.f64 	%fd48, [%rd50];
	mul.wide.s32 	%rd51, %r72, 8;
	add.s64 	%rd52, %rd1, %rd51;
	ld.global.f64 	%fd49, [%rd52];
	mul.f64 	%fd50, %fd49, %fd2;
	fma.rn.f64 	%fd51, %fd1, %fd48, %fd50;
	st.global.f64 	[%rd52], %fd51;
$L__BB6_30:
	add.s32 	%r139, %r139, 4;
$L__BB6_31:
	and.b32  	%r114, %r2, 3;
	setp.eq.s32 	%p19, %r114, 0;
	@%p19 bra 	$L__BB6_41;
	setp.eq.s32 	%p20, %r114, 1;
	@%p20 bra 	$L__BB6_38;
	add.s32 	%r115, %r139, %r68;
	mad.lo.s32 	%r75, %r115, %r4, %r6;
	setp.ge.s32 	%p21, %r75, %r83;
	@%p21 bra 	$L__BB6_35;
	add.s32 	%r116, %r75, %r7;
	mul.wide.s32 	%rd53, %r116, 8;
	add.s64 	%rd54, %rd2, %rd53;
	ld.global.f64 	%fd52, [%rd54];
	mul.wide.s32 	%rd55, %r75, 8;
	add.s64 	%rd56, %rd1, %rd55;
	ld.global.f64 	%fd53, [%rd56];
	mul.f64 	%fd54, %fd53, %fd2;
	fma.rn.f64 	%fd55, %fd1, %fd52, %fd54;
	st.global.f64 	[%rd56], %fd55;
$L__BB6_35:
	add.s32 	%r76, %r75, %r4;
	setp.ge.s32 	%p22, %r76, %r83;
	@%p22 bra 	$L__BB6_37;
	add.s32 	%r117, %r76, %r7;
	mul.wide.s32 	%rd57, %r117, 8;
	add.s64 	%rd58, %rd2, %rd57;
	ld.global.f64 	%fd56, [%rd58];
	mul.wide.s32 	%rd59, %r76, 8;
	add.s64 	%rd60, %rd1, %rd59;
	ld.global.f64 	%fd57, [%rd60];
	mul.f64 	%fd58, %fd57, %fd2;
	fma.rn.f64 	%fd59, %fd1, %fd56, %fd58;
	st.global.f64 	[%rd60], %fd59;
$L__BB6_37:
	add.s32 	%r139, %r139, 2;
$L__BB6_38:
	and.b32  	%r118, %r1, 1;
	setp.eq.b32 	%p23, %r118, 1;
	@%p23 bra 	$L__BB6_41;
	add.s32 	%r119, %r139, %r68;
	mad.lo.s32 	%r79, %r119, %r4, %r6;
	setp.ge.s32 	%p24, %r79, %r83;
	@%p24 bra 	$L__BB6_41;
	add.s32 	%r120, %r79, %r7;
	mul.wide.s32 	%rd61, %r120, 8;
	add.s64 	%rd62, %rd2, %rd61;
	ld.global.f64 	%fd60, [%rd62];
	mul.wide.s32 	%rd63, %r79, 8;
	add.s64 	%rd64, %rd1, %rd63;
	ld.global.f64 	%fd61, [%rd64];
	mul.f64 	%fd62, %fd61, %fd2;
	fma.rn.f64 	%fd63, %fd1, %fd60, %fd62;
	st.global.f64 	[%rd64], %fd63;
$L__BB6_41:
	ret;

}


// ===== COMPILED SASS (sm_100) =====

	.target	sm_100

	.elftype	@"ET_EXEC"


//--------------------- .note.nv.tkinfo           --------------------------
	.section	.note.nv.tkinfo,"",@"SHT_NOTE"
	.sectionflags	@"SHF_NOTE_NV_TKINFO"
	.tkinfo
        /*0018*/ 	.word	0x00000002
        /*0030*/ 	.string	""
        /*0030*/ 	.string	"ptxas"
        /*0030*/ 	.string	"Cuda compilation tools, release 13.0, V13.0.88"
        /*0030*/ 	.string	"Build cuda_13.0.r13.0/compiler.36424714_0"
        /*0030*/ 	.string	"-arch sm_100 -m 64 "



//--------------------- .note.nv.cuinfo           --------------------------
	.section	.note.nv.cuinfo,"",@"SHT_NOTE"
	.sectionflags	@"SHF_NOTE_NV_CUINFO"
        /*0018*/ 	.short	0x0002
        /*001a*/ 	.short	0x0064
        /*001c*/ 	.short	0x0082
	.zero		2


//--------------------- .nv.info                  --------------------------
	.section	.nv.info,"",@"SHT_CUDA_INFO"
	.align	4


	//----- nvinfo : EIATTR_REGCOUNT
	.align		4
        /*0000*/ 	.byte	0x04, 0x2f
        /*0002*/ 	.short	(.L_1 - .L_0)
	.align		4
.L_0:
        /*0004*/ 	.word	index@(_Z38dvc_ScaLBL_D3Q7_AAodd_IonConcentrationPiPdS0_iii)
        /*0008*/ 	.word	0x00000020


	//----- nvinfo : EIATTR_FRAME_SIZE
	.align		4
.L_1:
        /*000c*/ 	.byte	0x04, 0x11
        /*000e*/ 	.short	(.L_3 - .L_2)
	.align		4
.L_2:
        /*0010*/ 	.word	index@(_Z38dvc_ScaLBL_D3Q7_AAodd_IonConcentrationPiPdS0_iii)
        /*0014*/ 	.word	0x00000000


	//----- nvinfo : EIATTR_REGCOUNT
	.align		4
.L_3:
        /*0018*/ 	.byte	0x04, 0x2f
        /*001a*/ 	.short	(.L_5 - .L_4)
	.align		4
.L_4:
        /*001c*/ 	.word	index@(_Z39dvc_ScaLBL_D3Q7_AAeven_IonConcentrationPdS_iii)
        /*0020*/ 	.word	0x00000020


	//----- nvinfo : EIATTR_FRAME_SIZE
	.align		4
.L_5:
        /*0024*/ 	.byte	0x04, 0x11
        /*0026*/ 	.short	(.L_7 - .L_6)
	.align		4
.L_6:
        /*0028*/ 	.word	index@(_Z39dvc_ScaLBL_D3Q7_AAeven_IonConcentrationPdS_iii)
        /*002c*/ 	.word	0x00000000


	//----- nvinfo : EIATTR_REGCOUNT
	.align		4
.L_7:
        /*0030*/ 	.byte	0x04, 0x2f
        /*0032*/ 	.short	(.L_9 - .L_8)
	.align		4
.L_8:
        /*0034*/ 	.word	index@(_Z25dvc_ScaLBL_D3Q7_AAodd_IonPiPdS0_S0_S0_diddiii)
        /*0038*/ 	.word	0x00000038


	//----- nvinfo : EIATTR_FRAME_SIZE
	.align		4
.L_9:
        /*003c*/ 	.byte	0x04, 0x11
        /*003e*/ 	.short	(.L_11 - .L_10)
	.align		4
.L_10:
        /*0040*/ 	.word	index@($__internal_1_$__cuda_sm20_div_rn_f64_full)
        /*0044*/ 	.word	0x00000000


	//----- nvinfo : EIATTR_FRAME_SIZE
	.align		4
.L_11:
        /*0048*/ 	.byte	0x04, 0x11
        /*004a*/ 	.short	(.L_13 - .L_12)
	.align		4
.L_12:
        /*004c*/ 	.word	index@(_Z25dvc_ScaLBL_D3Q7_AAodd_IonPiPdS0_S0_S0_diddiii)
        /*0050*/ 	.word	0x00000000


	//----- nvinfo : EIATTR_REGCOUNT
	.align		4
.L_13:
        /*0054*/ 	.byte	0x04, 0x2f
        /*0056*/ 	.short	(.L_15 - .L_14)
	.align		4
.L_14:
        /*0058*/ 	.word	index@(_Z26dvc_ScaLBL_D3Q7_AAeven_IonPdS_S_S_diddiii)
        /*005c*/ 	.word	0x00000038


	//----- nvinfo : EIATTR_FRAME_SIZE
	.align		4
.L_15:
        /*0060*/ 	.byte	0x04, 0x11
        /*0062*/ 	.short	(.L_17 - .L_16)
	.align		4
.L_16:
        /*0064*/ 	.word	index@($__internal_0_$__cuda_sm20_div_rn_f64_full)
        /*0068*/ 	.word	0x00000000


	//----- nvinfo : EIATTR_FRAME_SIZE
	.align		4
.L_17:
        /*006c*/ 	.byte	0x04, 0x11
        /*006e*/ 	.short	(.L_19 - .L_18)
	.align		4
.L_18:
        /*0070*/ 	.word	index@(_Z26dvc_ScaLBL_D3Q7_AAeven_IonPdS_S_S_diddiii)
        /*0074*/ 	.word	0x00000000


	//----- nvinfo : EIATTR_REGCOUNT
	.align		4
.L_19:
        /*0078*/ 	.byte	0x04, 0x2f
        /*007a*/ 	.short	(.L_21 - .L_20)
	.align		4
.L_20:
        /*007c*/ 	.word	index@(_Z24dvc_ScaLBL_D3Q7_Ion_InitPdS_di)
        /*0080*/ 	.word	0x00000020


	//----- nvinfo : EIATTR_FRAME_SIZE
	.align		4
.L_21:
        /*0084*/ 	.byte	0x04, 0x11
        /*0086*/ 	.short	(.L_23 - .L_22)
	.align		4
.L_22:
        /*0088*/ 	.word	index@(_Z24dvc_ScaLBL_D3Q7_Ion_InitPdS_di)
        /*008c*/ 	.word	0x00000000


	//----- nvinfo : EIATTR_REGCOUNT
	.align		4
.L_23:
        /*0090*/ 	.byte	0x04, 0x2f
        /*0092*/ 	.short	(.L_25 - .L_24)
	.align		4
.L_24:
        /*0094*/ 	.word	index@(_Z33dvc_ScaLBL_D3Q7_Ion_Init_FromFilePdS_i)
        /*0098*/ 	.word	0x00000020


	//----- nvinfo : EIATTR_FRAME_SIZE
	.align		4
.L_25:
        /*009c*/ 	.byte	0x04, 0x11
        /*009e*/ 	.short	(.L_27 - .L_26)
	.align		4
.L_26:
        /*00a0*/ 	.word	index@(_Z33dvc_ScaLBL_D3Q7_Ion_Init_FromFilePdS_i)
        /*00a4*/ 	.word	0x00000000


	//----- nvinfo : EIATTR_REGCOUNT
	.align		4
.L_27:
        /*00a8*/ 	.byte	0x04, 0x2f
        /*00aa*/ 	.short	(.L_29 - .L_28)
	.align		4
.L_28:
        /*00ac*/ 	.word	index@(_Z33dvc_ScaLBL_D3Q7_Ion_ChargeDensityPdS_iiiii)
        /*00b0*/ 	.word	0x00000020


	//----- nvinfo : EIATTR_FRAME_SIZE
	.align		4
.L_29:
        /*00b4*/ 	.byte	0x04, 0x11
        /*00b6*/ 	.short	(.L_31 - .L_30)
	.align		4
.L_30:
        /*00b8*/ 	.word	index@(_Z33dvc_ScaLBL_D3Q7_Ion_ChargeDensityPdS_iiiii)
        /*00bc*/ 	.word	0x00000000


	//----- nvinfo : EIATTR_MIN_STACK_SIZE
	.align		4
.L_31:
        /*00c0*/ 	.byte	0x04, 0x12
        /*00c2*/ 	.short	(.L_33 - .L_32)
	.align		4
.L_32:
        /*00c4*/ 	.word	index@(_Z33dvc_ScaLBL_D3Q7_Ion_ChargeDensityPdS_iiiii)
        /*00c8*/ 	.word	0x00000000


	//----- nvinfo : EIATTR_MIN_STACK_SIZE
	.align		4
.L_33:
        /*00cc*/ 	.byte	0x04, 0x12
        /*00ce*/ 	.short	(.L_35 - .L_34)
	.align		4
.L_34:
        /*00d0*/ 	.word	index@(_Z33dvc_ScaLBL_D3Q7_Ion_Init_FromFilePdS_i)
        /*00d4*/ 	.word	0x00000000


	//----- nvinfo : EIATTR_MIN_STACK_SIZE
	.align		4
.L_35:
        /*00d8*/ 	.byte	0x04, 0x12
        /*00da*/ 	.short	(.L_37 - .L_36)
	.align		4
.L_36:
        /*00dc*/ 	.word	index@(_Z24dvc_ScaLBL_D3Q7_Ion_InitPdS_di)
        /*00e0*/ 	.word	0x00000000


	//----- nvinfo : EIATTR_MIN_STACK_SIZE
	.align		4
.L_37:
        /*00e4*/ 	.byte	0x04, 0x12
        /*00e6*/ 	.short	(.L_39 - .L_38)
	.align		4
.L_38:
        /*00e8*/ 	.word	index@(_Z26dvc_ScaLBL_D3Q7_AAeven_IonPdS_S_S_diddiii)
        /*00ec*/ 	.word	0x00000000


	//----- nvinfo : EIATTR_MIN_STACK_SIZE
	.align		4
.L_39:
        /*00f0*/ 	.byte	0x04, 0x12
        /*00f2*/ 	.short	(.L_41 - .L_40)
	.align		4
.L_40:
        /*00f4*/ 	.word	index@(_Z25dvc_ScaLBL_D3Q7_AAodd_IonPiPdS0_S0_S0_diddiii)
        /*00f8*/ 	.word	0x00000000


	//----- nvinfo : EIATTR_MIN_STACK_SIZE
	.align		4
.L_41:
        /*00fc*/ 	.byte	0x04, 0x12
        /*00fe*/ 	.short	(.L_43 - .L_42)
	.align		4
.L_42:
        /*0100*/ 	.word	index@(_Z39dvc_ScaLBL_D3Q7_AAeven_IonConcentrationPdS_iii)
        /*0104*/ 	.word	0x00000000


	//----- nvinfo : EIATTR_MIN_STACK_SIZE
	.align		4
.L_43:
        /*0108*/ 	.byte	0x04, 0x12
        /*010a*/ 	.short	(.L_45 - .L_44)
	.align		4
.L_44:
        /*010c*/ 	.word	index@(_Z38dvc_ScaLBL_D3Q7_AAodd_IonConcentrationPiPdS0_iii)
        /*0110*/ 	.word	0x00000000
.L_45:


//--------------------- .nv.compat                --------------------------
	.section	.nv.compat,"",@"SHT_CUDA_COMPAT_INFO"
	.align	4
        /*0000*/ 	.byte	0x02, 0x09, 0x00, 0x00, 0x02, 0x02, 0x01, 0x00, 0x02, 0x05, 0x05, 0x00, 0x03, 0x07, 0x01, 0x01
        /*0010*/ 	.byte	0x02, 0x03, 0x00, 0x00, 0x02, 0x06, 0x01, 0x00, 0x04, 0x0b, 0x08, 0x00, 0x01, 0x00, 0x00, 0x00
        /*0020*/ 	.byte	0x00, 0x00, 0x00, 0x00


//--------------------- .nv.info._Z33dvc_ScaLBL_D3Q7_Ion_ChargeDensityPdS_iiiii --------------------------
	.section	.nv.info._Z33dvc_ScaLBL_D3Q7_Ion_ChargeDensityPdS_iiiii,"",@"SHT_CUDA_INFO"
	.sectionflags	@""
	.align	4


	//----- nvinfo : EIATTR_CUDA_API_VERSION
	.align		4
        /*0000*/ 	.byte	0x04, 0x37
        /*0002*/ 	.short	(.L_47 - .L_46)
.L_46:
        /*0004*/ 	.word	0x00000082


	//----- nvinfo : EIATTR_KPARAM_INFO
	.align		4
.L_47:
        /*0008*/ 	.byte	0x04, 0x17
        /*000a*/ 	.short	(.L_49 - .L_48)
.L_48:
        /*000c*/ 	.word	0x00000000
        /*0010*/ 	.short	0x0006
        /*0012*/ 	.short	0x0020
        /*0014*/ 	.byte	0x00, 0xf0, 0x11, 0x00


	//----- nvinfo : EIATTR_KPARAM_INFO
	.align		4
.L_49:
        /*0018*/ 	.byte	0x04, 0x17
        /*001a*/ 	.short	(.L_51 - .L_50)
.L_50:
        /*001c*/ 	.word	0x00000000
        /*0020*/ 	.short	0x0005
        /*0022*/ 	.short	0x001c
        /*0024*/ 	.byte	0x00, 0xf0, 0x11, 0x00


	//----- nvinfo : EIATTR_KPARAM_INFO
	.align		4
.L_51:
        /*0028*/ 	.byte	0x04, 0x17
        /*002a*/ 	.short	(.L_53 - .L_52)
.L_52:
        /*002c*/ 	.word	0x00000000
        /*0030*/ 	.short	0x0004
        /*0032*/ 	.short	0x0018
        /*0034*/ 	.byte	0x00, 0xf0, 0x11, 0x00


	//----- nvinfo : EIATTR_KPARAM_INFO
	.align		4
.L_53:
        /*0038*/ 	.byte	0x04, 0x17
        /*003a*/ 	.short	(.L_55 - .L_54)
.L_54:
        /*003c*/ 	.word	0x00000000
        /*0040*/ 	.short	0x0003
        /*0042*/ 	.short	0x0014
        /*0044*/ 	.byte	0x00, 0xf0, 0x11, 0x00


	//----- nvinfo : EIATTR_KPARAM_INFO
	.align		4
.L_55:
        /*0048*/ 	.byte	0x04, 0x17
        /*004a*/ 	.short	(.L_57 - .L_56)
.L_56:
        /*004c*/ 	.word	0x00000000
        /*0050*/ 	.short	0x0002
        /*0052*/ 	.short	0x0010
        /*0054*/ 	.byte	0x00, 0xf0, 0x11, 0x00


	//----- nvinfo : EIATTR_KPARAM_INFO
	.align		4
.L_57:
        /*0058*/ 	.byte	0x04, 0x17
        /*005a*/ 	.short	(.L_59 - .L_58)
.L_58:
        /*005c*/ 	.word	0x00000000
        /*0060*/ 	.short	0x0001
        /*0062*/ 	.short	0x0008
        /*0064*/ 	.byte	0x00, 0xf5, 0x21, 0x00


	//----- nvinfo : EIATTR_KPARAM_INFO
	.align		4
.L_59:
        /*0068*/ 	.byte	0x04, 0x17
        /*006a*/ 	.short	(.L_61 - .L_60)
.L_60:
        /*006c*/ 	.word	0x00000000
        /*0070*/ 	.short	0x0000
        /*0072*/ 	.short	0x0000
        /*0074*/ 	.byte	0x00, 0xf5, 0x21, 0x00


	//----- nvinfo : EIATTR_SPARSE_MMA_MASK
	.align		4
.L_61:
        /*0078*/ 	.byte	0x03, 0x50
        /*007a*/ 	.short	0x0000


	//----- nvinfo : EIATTR_MAXREG_COUNT
	.align		4
        /*007c*/ 	.byte	0x03, 0x1b
        /*007e*/ 	.short	0x00ff


	//----- nvinfo : EIATTR_MERCURY_ISA_VERSION
	.align		4
        /*0080*/ 	.byte	0x03, 0x5f
        /*0082*/ 	.short	0x0101


	//----- nvinfo : EIATTR_VRC_CTA_INIT_COUNT
	.align		4
        /*0084*/ 	.byte	0x02, 0x4a
	.zero		1
	.zero		1


	//----- nvinfo : EIATTR_EXIT_INSTR_OFFSETS
	.align		4
        /*0088*/ 	.byte	0x04, 0x1c
        /*008a*/ 	.short	(.L_63 - .L_62)


	//   ....[0]....
.L_62:
        /*008c*/ 	.word	0x00000040


	//   ....[1]....
        /*0090*/ 	.word	0x00000a80


	//   ....[2]....
        /*0094*/ 	.word	0x00000ea0


	//   ....[3]....
        /*0098*/ 	.word	0x000010f0


	//   ....[4]....
        /*009c*/ 	.word	0x00001140


	//   ....[5]....
        /*00a0*/ 	.word	0x00001210


	//----- nvinfo : EIATTR_CBANK_PARAM_SIZE
	.align		4
.L_63:
        /*00a4*/ 	.byte	0x03, 0x19
        /*00a6*/ 	.short	0x0024


	//----- nvinfo : EIATTR_PARAM_CBANK
	.align		4
        /*00a8*/ 	.byte	0x04, 0x0a
        /*00aa*/ 	.short	(.L_65 - .L_64)
	.align		4
.L_64:
        /*00ac*/ 	.word	index@(.nv.constant0._Z33dvc_ScaLBL_D3Q7_Ion_ChargeDensityPdS_iiiii)
        /*00b0*/ 	.short	0x0380
        /*00b2*/ 	.short	0x0024


	//----- nvinfo : EIATTR_SW_WAR
	.align		4
.L_65:
        /*00b4*/ 	.byte	0x04, 0x36
        /*00b6*/ 	.short	(.L_67 - .L_66)
.L_66:
        /*00b8*/ 	.word	0x00000008
.L_67:


//--------------------- .nv.info._Z33dvc_ScaLBL_D3Q7_Ion_Init_FromFilePdS_i --------------------------
	.section	.nv.info._Z33dvc_ScaLBL_D3Q7_Ion_Init_FromFilePdS_i,"",@"SHT_CUDA_INFO"
	.sectionflags	@""
	.align	4


	//----- nvinfo : EIATTR_CUDA_API_VERSION
	.align		4
        /*0000*/ 	.byte	0x04, 0x37
        /*0002*/ 	.short	(.L_69 - .L_68)
.L_68:
        /*0004*/ 	.word	0x00000082


	//----- nvinfo : EIATTR_KPARAM_INFO
	.align		4
.L_69:
        /*0008*/ 	.byte	0x04, 0x17
        /*000a*/ 	.short	(.L_71 - .L_70)
.L_70:
        /*000c*/ 	.word	0x00000000
        /*0010*/ 	.short	0x0002
        /*0012*/ 	.short	0x0010
        /*0014*/ 	.byte	0x00, 0xf0, 0x11, 0x00


	//----- nvinfo : EIATTR_KPARAM_INFO
	.align		4
.L_71:
        /*0018*/ 	.byte	0x04, 0x17
        /*001a*/ 	.short	(.L_73 - .L_72)
.L_72:
        /*001c*/ 	.word	0x00000000
        /*0020*/ 	.short	0x0001
        /*0022*/ 	.short	0x0008
        /*0024*/ 	.byte	0x00, 0xf5, 0x21, 0x00


	//----- nvinfo : EIATTR_KPARAM_INFO
	.align		4
.L_73:
        /*0028*/ 	.byte	0x04, 0x17
        /*002a*/ 	.short	(.L_75 - .L_74)
.L_74:
        /*002c*/ 	.word	0x00000000
        /*0030*/ 	.short	0x0000
        /*0032*/ 	.short	0x0000
        /*0034*/ 	.byte	0x00, 0xf5, 0x21, 0x00


	//----- nvinfo : EIATTR_SPARSE_MMA_MASK
	.align		4
.L_75:
        /*0038*/ 	.byte	0x03, 0x50
        /*003a*/ 	.short	0x0000


	//----- nvinfo : EIATTR_MAXREG_COUNT
	.align		4
        /*003c*/ 	.byte	0x03, 0x1b
        /*003e*/ 	.short	0x00ff


	//----- nvinfo : EIATTR_MERCURY_ISA_VERSION
	.align		4
        /*0040*/ 	.byte	0x03, 0x5f
        /*0042*/ 	.short	0x0101


	//----- nvinfo : EIATTR_VRC_CTA_INIT_COUNT
	.align		4
        /*0044*/ 	.byte	0x02, 0x4a
	.zero		1
	.zero		1


	//----- nvinfo : EIATTR_EXIT_INSTR_OFFSETS
	.align		4
        /*0048*/ 	.byte	0x04, 0x1c
        /*004a*/ 	.short	(.L_77 - .L_76)


	//   ....[0]....
.L_76:
        /*004c*/ 	.word	0x00000040


	//   ....[1]....
        /*0050*/ 	.word	0x00000780


	//   ....[2]....
        /*0054*/ 	.word	0x00000ab0


	//   ....[3]....
        /*0058*/ 	.word	0x00000af0


	//   ....[4]....
        /*005c*/ 	.word	0x00000c40


	//----- nvinfo : EIATTR_CBANK_PARAM_SIZE
	.align		4
.L_77:
        /*0060*/ 	.byte	0x03, 0x19
        /*0062*/ 	.short	0x0014


	//----- nvinfo : EIATTR_PARAM_CBANK
	.align		4
        /*0064*/ 	.byte	0x04, 0x0a
        /*0066*/ 	.short	(.L_79 - .L_78)
	.align		4
.L_78:
        /*0068*/ 	.word	index@(.nv.constant0._Z33dvc_ScaLBL_D3Q7_Ion_Init_FromFilePdS_i)
        /*006c*/ 	.short	0x0380
        /*006e*/ 	.short	0x0014


	//----- nvinfo : EIATTR_SW_WAR
	.align		4
.L_79:
        /*0070*/ 	.byte	0x04, 0x36
        /*0072*/ 	.short	(.L_81 - .L_80)
.L_80:
        /*0074*/ 	.word	0x00000008
.L_81:


//--------------------- .nv.info._Z24dvc_ScaLBL_D3Q7_Ion_InitPdS_di --------------------------
	.section	.nv.info._Z24dvc_ScaLBL_D3Q7_Ion_InitPdS_di,"",@"SHT_CUDA_INFO"
	.sectionflags	@""
	.align	4


	//----- nvinfo : EIATTR_CUDA_API_VERSION
	.align		4
        /*0000*/ 	.byte	0x04, 0x37
        /*0002*/ 	.short	(.L_83 - .L_82)
.L_82:
        /*0004*/ 	.word	0x00000082


	//----- nvinfo : EIATTR_KPARAM_INFO
	.align		4
.L_83:
        /*0008*/ 	.byte	0x04, 0x17
        /*000a*/ 	.short	(.L_85 - .L_84)
.L_84:
        /*000c*/ 	.word	0x00000000
        /*0010*/ 	.short	0x0003
        /*0012*/ 	.short	0x0018
        /*0014*/ 	.byte	0x00, 0xf0, 0x11, 0x00


	//----- nvinfo : EIATTR_KPARAM_INFO
	.align		4
.L_85:
        /*0018*/ 	.byte	0x04, 0x17
        /*001a*/ 	.short	(.L_87 - .L_86)
.L_86:
        /*001c*/ 	.word	0x00000000
        /*0020*/ 	.short	0x0002
        /*0022*/ 	.short	0x0010
        /*0024*/ 	.byte	0x00, 0xf0, 0x21, 0x00


	//----- nvinfo : EIATTR_KPARAM_INFO
	.align		4
.L_87:
        /*0028*/ 	.byte	0x04, 0x17
        /*002a*/ 	.short	(.L_89 - .L_88)
.L_88:
        /*002c*/ 	.word	0x00000000
        /*0030*/ 	.short	0x0001
        /*0032*/ 	.short	0x0008
        /*0034*/ 	.byte	0x00, 0xf5, 0x21, 0x00


	//----- nvinfo : EIATTR_KPARAM_INFO
	.align		4
.L_89:
        /*0038*/ 	.byte	0x04, 0x17
        /*003a*/ 	.short	(.L_91 - .L_90)
.L_90:
        /*003c*/ 	.word	0x00000000
        /*0040*/ 	.short	0x0000
        /*0042*/ 	.short	0x0000
        /*0044*/ 	.byte	0x00, 0xf5, 0x21, 0x00


	//----- nvinfo : EIATTR_SPARSE_MMA_MASK
	.align		4
.L_91:
        /*0048*/ 	.byte	0x03, 0x50
        /*004a*/ 	.short	0x0000


	//----- nvinfo : EIATTR_MAXREG_COUNT
	.align		4
        /*004c*/ 	.byte	0x03, 0x1b
        /*004e*/ 	.short	0x00ff


	//----- nvinfo : EIATTR_MERCURY_ISA_VERSION
	.align		4
        /*0050*/ 	.byte	0x03, 0x5f
        /*0052*/ 	.short	0x0101


	//----- nvinfo : EIATTR_VRC_CTA_INIT_COUNT
	.align		4
        /*0054*/ 	.byte	0x02, 0x4a
	.zero		1
	.zero		1


	//----- nvinfo : EIATTR_EXIT_INSTR_OFFSETS
	.align		4
        /*0058*/ 	.byte	0x04, 0x1c
        /*005a*/ 	.short	(.L_93 - .L_92)


	//   ....[0]....
.L_92:
        /*005c*/ 	.word	0x00000030


	//   ....[1]....
        /*0060*/ 	.word	0x000007a0


	//   ....[2]....
        /*0064*/ 	.word	0x000009a0


	//----- nvinfo : EIATTR_CRS_STACK_SIZE
	.align		4
.L_93:
        /*0068*/ 	.byte	0x04, 0x1e
        /*006a*/ 	.short	(.L_95 - .L_94)
.L_94:
        /*006c*/ 	.word	0x00000000


	//----- nvinfo : EIATTR_CBANK_PARAM_SIZE
	.align		4
.L_95:
        /*0070*/ 	.byte	0x03, 0x19
        /*0072*/ 	.short	0x001c


	//----- nvinfo : EIATTR_PARAM_CBANK
	.align		4
        /*0074*/ 	.byte	0x04, 0x0a
        /*0076*/ 	.short	(.L_97 - .L_96)
	.align		4
.L_96:
        /*0078*/ 	.word	index@(.nv.constant0._Z24dvc_ScaLBL_D3Q7_Ion_InitPdS_di)
        /*007c*/ 	.short	0x0380
        /*007e*/ 	.short	0x001c


	//----- nvinfo : EIATTR_SW_WAR
	.align		4
.L_97:
        /*0080*/ 	.byte	0x04, 0x36
        /*0082*/ 	.short	(.L_99 - .L_98)
.L_98:
        /*0084*/ 	.word	0x00000008
.L_99:


//--------------------- .nv.info._Z26dvc_ScaLBL_D3Q7_AAeven_IonPdS_S_S_diddiii --------------------------
	.section	.nv.info._Z26dvc_ScaLBL_D3Q7_AAeven_IonPdS_S_S_diddiii,"",@"SHT_CUDA_INFO"
	.sectionflags	@""
	.align	4


	//----- nvinfo : EIATTR_CUDA_API_VERSION
	.align		4
        /*0000*/ 	.byte	0x04, 0x37
        /*0002*/ 	.short	(.L_101 - .L_100)
.L_100:
        /*0004*/ 	.word	0x00000082


	//----- nvinfo : EIATTR_KPARAM_INFO
	.align		4
.L_101:
        /*0008*/ 	.byte	0x04, 0x17
        /*000a*/ 	.short	(.L_103 - .L_102)
.L_102:
        /*000c*/ 	.word	0x00000000
        /*0010*/ 	.short	0x000a
        /*0012*/ 	.short	0x0048
        /*0014*/ 	.byte	0x00, 0xf0, 0x11, 0x00


	//----- nvinfo : EIATTR_KPARAM_INFO
	.align		4
.L_103:
        /*0018*/ 	.byte	0x04, 0x17
        /*001a*/ 	.short	(.L_105 - .L_104)
.L_104:
        /*001c*/ 	.word	0x00000000
        /*0020*/ 	.short	0x0009
        /*0022*/ 	.short	0x0044
        /*0024*/ 	.byte	0x00, 0xf0, 0x11, 0x00


	//----- nvinfo : EIATTR_KPARAM_INFO
	.align		4
.L_105:
        /*0028*/ 	.byte	0x04, 0x17
        /*002a*/ 	.short	(.L_107 - .L_106)
.L_106:
        /*002c*/ 	.word	0x00000000
        /*0030*/ 	.short	0x0008
        /*0032*/ 	.short	0x0040
        /*0034*/ 	.byte	0x00, 0xf0, 0x11, 0x00


	//----- nvinfo : EIATTR_KPARAM_INFO
	.align		4
.L_107:
        /*0038*/ 	.byte	0x04, 0x17
        /*003a*/ 	.short	(.L_109 - .L_108)
.L_108:
        /*003c*/ 	.word	0x00000000
        /*0040*/ 	.short	0x0007
        /*0042*/ 	.short	0x0038
        /*0044*/ 	.byte	0x00, 0xf0, 0x21, 0x00


	//----- nvinfo : EIATTR_KPARAM_INFO
	.align		4
.L_109:
        /*0048*/ 	.byte	0x04, 0x17
        /*004a*/ 	.short	(.L_111 - .L_110)
.L_110:
        /*004c*/ 	.word	0x00000000
        /*0050*/ 	.short	0x0006
        /*0052*/ 	.short	0x0030
        /*0054*/ 	.byte	0x00, 0xf0, 0x21, 0x00


	//----- nvinfo : EIATTR_KPARAM_INFO
	.align		4
.L_111:
        /*0058*/ 	.byte	0x04, 0x17
        /*005a*/ 	.short	(.L_113 - .L_112)
.L_112:
        /*005c*/ 	.word	0x00000000
        /*0060*/ 	.short	0x0005
        /*0062*/ 	.short	0x0028
        /*0064*/ 	.byte	0x00, 0xf0, 0x11, 0x00


	//----- nvinfo : EIATTR_KPARAM_INFO
	.align		4
.L_113:
        /*0068*/ 	.byte	0x04, 0x17
        /*006a*/ 	.short	(.L_115 - .L_114)
.L_114:
        /*006c*/ 	.word	0x00000000
        /*0070*/ 	.short	0x0004
        /*0072*/ 	.short	0x0020
        /*0074*/ 	.byte	0x00, 0xf0, 0x21, 0x00


	//----- nvinfo : EIATTR_KPARAM_INFO
	.align		4
.L_115:
        /*0078*/ 	.byte	0x04, 0x17
        /*007a*/ 	.short	(.L_117 - .L_116)
.L_116:
        /*007c*/ 	.word	0x00000000
        /*0080*/ 	.short	0x0003
        /*0082*/ 	.short	0x0018
        /*0084*/ 	.byte	0x00, 0xf5, 0x21, 0x00


	//----- nvinfo : EIATTR_KPARAM_INFO
	.align		4
.L_117:
        /*0088*/ 	.byte	0x04, 0x17
        /*008a*/ 	.short	(.L_119 - .L_118)
.L_118:
        /*008c*/ 	.word	0x00000000
        /*0090*/ 	.short	0x0002
        /*0092*/ 	.short	0x0010
        /*0094*/ 	.byte	0x00, 0xf5, 0x21, 0x00


	//----- nvinfo : EIATTR_KPARAM_INFO
	.align		4
.L_119:
        /*0098*/ 	.byte	0x04, 0x17
        /*009a*/ 	.short	(.L_121 - .L_120)
.L_120:
        /*009c*/ 	.word	0x00000000
        /*00a0*/ 	.short	0x0001
        /*00a2*/ 	.short	0x0008
        /*00a4*/ 	.byte	0x00, 0xf5, 0x21, 0x00


	//----- nvinfo : EIATTR_KPARAM_INFO
	.align		4
.L_121:
        /*00a8*/ 	.byte	0x04, 0x17
        /*00aa*/ 	.short	(.L_123 - .L_122)
.L_122:
        /*00ac*/ 	.word	0x00000000
        /*00b0*/ 	.short	0x0000
        /*00b2*/ 	.short	0x0000
        /*00b4*/ 	.byte	0x00, 0xf5, 0x21, 0x00


	//----- nvinfo : EIATTR_SPARSE_MMA_MASK
	.align		4
.L_123:
        /*00b8*/ 	.byte	0x03, 0x50
        /*00ba*/ 	.short	0x0000


	//----- nvinfo : EIATTR_MAXREG_COUNT
	.align		4
        /*00bc*/ 	.byte	0x03, 0x1b
        /*00be*/ 	.short	0x00ff


	//----- nvinfo : EIATTR_MERCURY_ISA_VERSION
	.align		4
        /*00c0*/ 	.byte	0x03, 0x5f
        /*00c2*/ 	.short	0x0101


	//----- nvinfo : EIATTR_VRC_CTA_INIT_COUNT
	.align		4
        /*00c4*/ 	.byte	0x02, 0x4a
	.zero		1
	.zero		1


	//----- nvinfo : EIATTR_EXIT_INSTR_OFFSETS
	.align		4
        /*00c8*/ 	.byte	0x04, 0x1c
        /*00ca*/ 	.short	(.L_125 - .L_124)


	//   ....[0]....
.L_124:
        /*00cc*/ 	.word	0x00000030


	//   ....[1]....
        /*00d0*/ 	.word	0x00000e40


	//   ....[2]....
        /*00d4*/ 	.word	0x00000ec0


	//   ....[3]....
        /*00d8*/ 	.word	0x00001350


	//----- nvinfo : EIATTR_CRS_STACK_SIZE
	.align		4
.L_125:
        /*00dc*/ 	.byte	0x04, 0x1e
        /*00de*/ 	.short	(.L_127 - .L_126)
.L_126:
        /*00e0*/ 	.word	0x00000000


	//----- nvinfo : EIATTR_CBANK_PARAM_SIZE
	.align		4
.L_127:
        /*00e4*/ 	.byte	0x03, 0x19
        /*00e6*/ 	.short	0x004c


	//----- nvinfo : EIATTR_PARAM_CBANK
	.align		4
        /*00e8*/ 	.byte	0x04, 0x0a
        /*00ea*/ 	.short	(.L_129 - .L_128)
	.align		4
.L_128:
        /*00ec*/ 	.word	index@(.nv.constant0._Z26dvc_ScaLBL_D3Q7_AAeven_IonPdS_S_S_diddiii)
        /*00f0*/ 	.short	0x0380
        /*00f2*/ 	.short	0x004c


	//----- nvinfo : EIATTR_SW_WAR
	.align		4
.L_129:
        /*00f4*/ 	.byte	0x04, 0x36
        /*00f6*/ 	.short	(.L_131 - .L_130)
.L_130:
        /*00f8*/ 	.word	0x00000008
.L_131:


//--------------------- .nv.info._Z25dvc_ScaLBL_D3Q7_AAodd_IonPiPdS0_S0_S0_diddiii --------------------------
	.section	.nv.info._Z25dvc_ScaLBL_D3Q7_AAodd_IonPiPdS0_S0_S0_diddiii,"",@"SHT_CUDA_INFO"
	.sectionflags	@""
	.align	4


	//----- nvinfo : EIATTR_CUDA_API_VERSION
	.align		4
        /*0000*/ 	.byte	0x04, 0x37
        /*0002*/ 	.short	(.L_133 - .L_132)
.L_132:
        /*0004*/ 	.word	0x00000082


	//----- nvinfo : EIATTR_KPARAM_INFO
	.align		4
.L_133:
        /*0008*/ 	.byte	0x04, 0x17
        /*000a*/ 	.short	(.L_135 - .L_134)
.L_134:
        /*000c*/ 	.word	0x00000000
        /*0010*/ 	.short	0x000b
        /*0012*/ 	.short	0x0050
        /*0014*/ 	.byte	0x00, 0xf0, 0x11, 0x00


	//----- nvinfo : EIATTR_KPARAM_INFO
	.align		4
.L_135:
        /*0018*/ 	.byte	0x04, 0x17
        /*001a*/ 	.short	(.L_137 - .L_136)
.L_136:
        /*001c*/ 	.word	0x00000000
        /*0020*/ 	.short	0x000a
        /*0022*/ 	.short	0x004c
        /*0024*/ 	.byte	0x00, 0xf0, 0x11, 0x00


	//----- nvinfo : EIATTR_KPARAM_INFO
	.align		4
.L_137:
        /*0028*/ 	.byte	0x04, 0x17
        /*002a*/ 	.short	(.L_139 - .L_138)
.L_138:
        /*002c*/ 	.word	0x00000000
        /*0030*/ 	.short	0x0009
        /*0032*/ 	.short	0x0048
        /*0034*/ 	.byte	0x00, 0xf0, 0x11, 0x00


	//----- nvinfo : EIATTR_KPARAM_INFO
	.align		4
.L_139:
        /*0038*/ 	.byte	0x04, 0x17
        /*003a*/ 	.short	(.L_141 - .L_140)
.L_140:
        /*003c*/ 	.word	0x00000000
        /*0040*/ 	.short	0x0008
        /*0042*/ 	.short	0x0040
        /*0044*/ 	.byte	0x00, 0xf0, 0x21, 0x00


	//----- nvinfo : EIATTR_KPARAM_INFO
	.align		4
.L_141:
        /*0048*/ 	.byte	0x04, 0x17
        /*004a*/ 	.short	(.L_143 - .L_142)
.L_142:
        /*004c*/ 	.word	0x00000000
        /*0050*/ 	.short	0x0007
        /*0052*/ 	.short	0x0038
        /*0054*/ 	.byte	0x00, 0xf0, 0x21, 0x00


	//----- nvinfo : EIATTR_KPARAM_INFO
	.align		4
.L_143:
        /*0058*/ 	.byte	0x04, 0x17
        /*005a*/ 	.short	(.L_145 - .L_144)
.L_144:
        /*005c*/ 	.word	0x00000000
        /*0060*/ 	.short	0x0006
        /*0062*/ 	.short	0x0030
        /*0064*/ 	.byte	0x00, 0xf0, 0x11, 0x00


	//----- nvinfo : EIATTR_KPARAM_INFO
	.align		4
.L_145:
        /*0068*/ 	.byte	0x04, 0x17
        /*006a*/ 	.short	(.L_147 - .L_146)
.L_146:
        /*006c*/ 	.word	0x00000000
        /*0070*/ 	.short	0x0005
        /*0072*/ 	.short	0x0028
        /*0074*/ 	.byte	0x00, 0xf0, 0x21, 0x00


	//----- nvinfo : EIATTR_KPARAM_INFO
	.align		4
.L_147:
        /*0078*/ 	.byte	0x04, 0x17
        /*007a*/ 	.short	(.L_149 - .L_148)
.L_148:
        /*007c*/ 	.word	0x00000000
        /*0080*/ 	.short	0x0004
        /*0082*/ 	.short	0x0020
        /*0084*/ 	.byte	0x00, 0xf5, 0x21, 0x00


	//----- nvinfo : EIATTR_KPARAM_INFO
	.align		4
.L_149:
        /*0088*/ 	.byte	0x04, 0x17
        /*008a*/ 	.short	(.L_151 - .L_150)
.L_150:
        /*008c*/ 	.word	0x00000000
        /*0090*/ 	.short	0x0003
        /*0092*/ 	.short	0x0018
        /*0094*/ 	.byte	0x00, 0xf5, 0x21, 0x00


	//----- nvinfo : EIATTR_KPARAM_INFO
	.align		4
.L_151:
        /*0098*/ 	.byte	0x04, 0x17
        /*009a*/ 	.short	(.L_153 - .L_152)
.L_152:
        /*009c*/ 	.word	0x00000000
        /*00a0*/ 	.short	0x0002
        /*00a2*/ 	.short	0x0010
        /*00a4*/ 	.byte	0x00, 0xf5, 0x21, 0x00


	//----- nvinfo : EIATTR_KPARAM_INFO
	.align		4
.L_153:
        /*00a8*/ 	.byte	0x04, 0x17
        /*00aa*/ 	.short	(.L_155 - .L_154)
.L_154:
        /*00ac*/ 	.word	0x00000000
        /*00b0*/ 	.short	0x0001
        /*00b2*/ 	.short	0x0008
        /*00b4*/ 	.byte	0x00, 0xf5, 0x21, 0x00


	//----- nvinfo : EIATTR_KPARAM_INFO
	.align		4
.L_155:
        /*00b8*/ 	.byte	0x04, 0x17
        /*00ba*/ 	.short	(.L_157 - .L_156)
.L_156:
        /*00bc*/ 	.word	0x00000000
        /*00c0*/ 	.short	0x0000
        /*00c2*/ 	.short	0x0000
        /*00c4*/ 	.byte	0x00, 0xf5, 0x21, 0x00


	//----- nvinfo : EIATTR_SPARSE_MMA_MASK
	.align		4
.L_157:
        /*00c8*/ 	.byte	0x03, 0x50
        /*00ca*/ 	.short	0x0000


	//----- nvinfo : EIATTR_MAXREG_COUNT
	.align		4
        /*00cc*/ 	.byte	0x03, 0x1b
        /*00ce*/ 	.short	0x00ff


	//----- nvinfo : EIATTR_MERCURY_ISA_VERSION
	.align		4
        /*00d0*/ 	.byte	0x03, 0x5f
        /*00d2*/ 	.short	0x0101


	//----- nvinfo : EIATTR_VRC_CTA_INIT_COUNT
	.align		4
        /*00d4*/ 	.byte	0x02, 0x4a
	.zero		1
	.zero		1


	//----- nvinfo : EIATTR_EXIT_INSTR_OFFSETS
	.align		4
        /*00d8*/ 	.byte	0x04, 0x1c
        /*00da*/ 	.short	(.L_159 - .L_158)


	//   ....[0]....
.L_158:
        /*00dc*/ 	.word	0x00000030


	//   ....[1]....
        /*00e0*/ 	.word	0x00000820


	//----- nvinfo : EIATTR_CRS_STACK_SIZE
	.align		4
.L_159:
        /*00e4*/ 	.byte	0x04, 0x1e
        /*00e6*/ 	.short	(.L_161 - .L_160)
.L_160:
        /*00e8*/ 	.word	0x00000000


	//----- nvinfo : EIATTR_CBANK_PARAM_SIZE
	.align		4
.L_161:
        /*00ec*/ 	.byte	0x03, 0x19
        /*00ee*/ 	.short	0x0054


	//----- nvinfo : EIATTR_PARAM_CBANK
	.align		4
        /*00f0*/ 	.byte	0x04, 0x0a
        /*00f2*/ 	.short	(.L_163 - .L_162)
	.align		4
.L_162:
        /*00f4*/ 	.word	index@(.nv.constant0._Z25dvc_ScaLBL_D3Q7_AAodd_IonPiPdS0_S0_S0_diddiii)
        /*00f8*/ 	.short	0x0380
        /*00fa*/ 	.short	0x0054


	//----- nvinfo : EIATTR_SW_WAR
	.align		4
.L_163:
        /*00fc*/ 	.byte	0x04, 0x36
        /*00fe*/ 	.short	(.L_165 - .L_164)
.L_164:
        /*0100*/ 	.word	0x00000008
.L_165:


//--------------------- .nv.info._Z39dvc_ScaLBL_D3Q7_AAeven_IonConcentrationPdS_iii --------------------------
	.section	.nv.info._Z39dvc_ScaLBL_D3Q7_AAeven_IonConcentrationPdS_iii,"",@"SHT_CUDA_INFO"
	.sectionflags	@""
	.align	4


	//----- nvinfo : EIATTR_CUDA_API_VERSION
	.align		4
        /*0000*/ 	.byte	0x04, 0x37
        /*0002*/ 	.short	(.L_167 - .L_166)
.L_166:
        /*0004*/ 	.word	0x00000082


	//----- nvinfo : EIATTR_KPARAM_INFO
	.align		4
.L_167:
        /*0008*/ 	.byte	0x04, 0x17
        /*000a*/ 	.short	(.L_169 - .L_168)
.L_168:
        /*000c*/ 	.word	0x00000000
        /*0010*/ 	.short	0x0004
        /*0012*/ 	.short	0x0018
        /*0014*/ 	.byte	0x00, 0xf0, 0x11, 0x00


	//----- nvinfo : EIATTR_KPARAM_INFO
	.align		4
.L_169:
        /*0018*/ 	.byte	0x04, 0x17
        /*001a*/ 	.short	(.L_171 - .L_170)
.L_170:
        /*001c*/ 	.word	0x00000000
        /*0020*/ 	.short	0x0003
        /*0022*/ 	.short	0x0014
        /*0024*/ 	.byte	0x00, 0xf0, 0x11, 0x00


	//----- nvinfo : EIATTR_KPARAM_INFO
	.align		4
.L_171:
        /*0028*/ 	.byte	0x04, 0x17
        /*002a*/ 	.short	(.L_173 - .L_172)
.L_172:
        /*002c*/ 	.word	0x00000000
        /*0030*/ 	.short	0x0002
        /*0032*/ 	.short	0x0010
        /*0034*/ 	.byte	0x00, 0xf0, 0x11, 0x00


	//----- nvinfo : EIATTR_KPARAM_INFO
	.align		4
.L_173:
        /*0038*/ 	.byte	0x04, 0x17
        /*003a*/ 	.short	(.L_175 - .L_174)
.L_174:
        /*003c*/ 	.word	0x00000000
        /*0040*/ 	.short	0x0001
        /*0042*/ 	.short	0x0008
        /*0044*/ 	.byte	0x00, 0xf5, 0x21, 0x00


	//----- nvinfo : EIATTR_KPARAM_INFO
	.align		4
.L_175:
        /*0048*/ 	.byte	0x04, 0x17
        /*004a*/ 	.short	(.L_177 - .L_176)
.L_176:
        /*004c*/ 	.word	0x00000000
        /*0050*/ 	.short	0x0000
        /*0052*/ 	.short	0x0000
        /*0054*/ 	.byte	0x00, 0xf5, 0x21, 0x00


	//----- nvinfo : EIATTR_SPARSE_MMA_MASK
	.align		4
.L_177:
        /*0058*/ 	.byte	0x03, 0x50
        /*005a*/ 	.short	0x0000


	//----- nvinfo : EIATTR_MAXREG_COUNT
	.align		4
        /*005c*/ 	.byte	0x03, 0x1b
        /*005e*/ 	.short	0x00ff


	//----- nvinfo : EIATTR_MERCURY_ISA_VERSION
	.align		4
        /*0060*/ 	.byte	0x03, 0x5f
        /*0062*/ 	.short	0x0101


	//----- nvinfo : EIATTR_VRC_CTA_INIT_COUNT
	.align		4
        /*0064*/ 	.byte	0x02, 0x4a
	.zero		1
	.zero		1


	//----- nvinfo : EIATTR_EXIT_INSTR_OFFSETS
	.align		4
        /*0068*/ 	.byte	0x04, 0x1c
        /*006a*/ 	.short	(.L_179 - .L_178)


	//   ....[0]....
.L_178:
        /*006c*/ 	.word	0x00000040


	//   ....[1]....
        /*0070*/ 	.word	0x00000b40


	//   ....[2]....
        /*0074*/ 	.word	0x00001090


	//   ....[3]....
        /*0078*/ 	.word	0x000010f0


	//   ....[4]....
        /*007c*/ 	.word	0x000012f0


	//----- nvinfo : EIATTR_CRS_STACK_SIZE
	.align		4
.L_179:
        /*0080*/ 	.byte	0x04, 0x1e
        /*0082*/ 	.short	(.L_181 - .L_180)
.L_180:
        /*0084*/ 	.word	0x00000000


	//----- nvinfo : EIATTR_CBANK_PARAM_SIZE
	.align		4
.L_181:
        /*0088*/ 	.byte	0x03, 0x19
        /*008a*/ 	.short	0x001c


	//----- nvinfo : EIATTR_PARAM_CBANK
	.align		4
        /*008c*/ 	.byte	0x04, 0x0a
        /*008e*/ 	.short	(.L_183 - .L_182)
	.align		4
.L_182:
        /*0090*/ 	.word	index@(.nv.constant0._Z39dvc_ScaLBL_D3Q7_AAeven_IonConcentrationPdS_iii)
        /*0094*/ 	.short	0x0380
        /*0096*/ 	.short	0x001c


	//----- nvinfo : EIATTR_SW_WAR
	.align		4
.L_183:
        /*0098*/ 	.byte	0x04, 0x36
        /*009a*/ 	.short	(.L_185 - .L_184)
.L_184:
        /*009c*/ 	.word	0x00000008
.L_185:


//--------------------- .nv.info._Z38dvc_ScaLBL_D3Q7_AAodd_IonConcentrationPiPdS0_iii --------------------------
	.section	.nv.info._Z38dvc_ScaLBL_D3Q7_AAodd_IonConcentrationPiPdS0_iii,"",@"SHT_CUDA_INFO"
	.sectionflags	@""
	.align	4


	//----- nvinfo : EIATTR_CUDA_API_VERSION
	.align		4
        /*0000*/ 	.byte	0x04, 0x37
        /*0002*/ 	.short	(.L_187 - .L_186)
.L_186:
        /*0004*/ 	.word	0x00000082


	//----- nvinfo : EIATTR_KPARAM_INFO
	.align		4
.L_187:
        /*0008*/ 	.byte	0x04, 0x17
        /*000a*/ 	.short	(.L_189 - .L_188)
.L_188:
        /*000c*/ 	.word	0x00000000
        /*0010*/ 	.short	0x0005
        /*0012*/ 	.short	0x0020
        /*0014*/ 	.byte	0x00, 0xf0, 0x11, 0x00


	//----- nvinfo : EIATTR_KPARAM_INFO
	.align		4
.L_189:
        /*0018*/ 	.byte	0x04, 0x17
        /*001a*/ 	.short	(.L_191 - .L_190)
.L_190:
        /*001c*/ 	.word	0x00000000
        /*0020*/ 	.short	0x0004
        /*0022*/ 	.short	0x001c
        /*0024*/ 	.byte	0x00, 0xf0, 0x11, 0x00


	//----- nvinfo : EIATTR_KPARAM_INFO
	.align		4
.L_191:
        /*0028*/ 	.byte	0x04, 0x17
        /*002a*/ 	.short	(.L_193 - .L_192)
.L_192:
        /*002c*/ 	.word	0x00000000
        /*0030*/ 	.short	0x0003
        /*0032*/ 	.short	0x0018
        /*0034*/ 	.byte	0x00, 0xf0, 0x11, 0x00


	//----- nvinfo : EIATTR_KPARAM_INFO
	.align		4
.L_193:
        /*0038*/ 	.byte	0x04, 0x17
        /*003a*/ 	.short	(.L_195 - .L_194)
.L_194:
        /*003c*/ 	.word	0x00000000
        /*0040*/ 	.short	0x0002
        /*0042*/ 	.short	0x0010
        /*0044*/ 	.byte	0x00, 0xf5, 0x21, 0x00


	//----- nvinfo : EIATTR_KPARAM_INFO
	.align		4
.L_195:
        /*0048*/ 	.byte	0x04, 0x17
        /*004a*/ 	.short	(.L_197 - .L_196)
.L_196:
        /*004c*/ 	.word	0x00000000
        /*0050*/ 	.short	0x0001
        /*0052*/ 	.short	0x0008
        /*0054*/ 	.byte	0x00, 0xf5, 0x21, 0x00


	//----- nvinfo : EIATTR_KPARAM_INFO
	.align		4
.L_197:
        /*0058*/ 	.byte	0x04, 0x17
        /*005a*/ 	.short	(.L_199 - .L_198)
.L_198:
        /*005c*/ 	.word	0x00000000
        /*0060*/ 	.short	0x0000
        /*0062*/ 	.short	0x0000
        /*0064*/ 	.byte	0x00, 0xf5, 0x21, 0x00


	//----- nvinfo : EIATTR_SPARSE_MMA_MASK
	.align		4
.L_199:
        /*0068*/ 	.byte	0x03, 0x50
        /*006a*/ 	.short	0x0000


	//----- nvinfo : EIATTR_MAXREG_COUNT
	.align		4
        /*006c*/ 	.byte	0x03, 0x1b
        /*006e*/ 	.short	0x00ff


	//----- nvinfo : EIATTR_MERCURY_ISA_VERSION
	.align		4
        /*0070*/ 	.byte	0x03, 0x5f
        /*0072*/ 	.short	0x0101


	//----- nvinfo : EIATTR_VRC_CTA_INIT_COUNT
	.align		4
        /*0074*/ 	.byte	0x02, 0x4a
	.zero		1
	.zero		1


	//----- nvinfo : EIATTR_EXIT_INSTR_OFFSETS
	.align		4
        /*0078*/ 	.byte	0x04, 0x1c
        /*007a*/ 	.short	(.L_201 - .L_200)


	//   ....[0]....
.L_200:
        /*007c*/ 	.word	0x00000030


	//   ....[1]....
        /*0080*/ 	.word	0x00000c10


	//   ....[2]....
        /*0084*/ 	.word	0x000011f0


	//   ....[3]....
        /*0088*/ 	.word	0x00001240


	//   ....[4]....
        /*008c*/ 	.word	0x000014b0


	//----- nvinfo : EIATTR_CRS_STACK_SIZE
	.align		4
.L_201:
        /*0090*/ 	.byte	0x04, 0x1e
        /*0092*/ 	.short	(.L_203 - .L_202)
.L_202:
        /*0094*/ 	.word	0x00000000


	//----- nvinfo : EIATTR_CBANK_PARAM_SIZE
	.align		4
.L_203:
        /*0098*/ 	.byte	0x03, 0x19
        /*009a*/ 	.short	0x0024


	//----- nvinfo : EIATTR_PARAM_CBANK
	.align		4
        /*009c*/ 	.byte	0x04, 0x0a
        /*009e*/ 	.short	(.L_205 - .L_204)
	.align		4
.L_204:
        /*00a0*/ 	.word	index@(.nv.constant0._Z38dvc_ScaLBL_D3Q7_AAodd_IonConcentrationPiPdS0_iii)
        /*00a4*/ 	.short	0x0380
        /*00a6*/ 	.short	0x0024


	//----- nvinfo : EIATTR_SW_WAR
	.align		4
.L_205:
        /*00a8*/ 	.byte	0x04, 0x36
        /*00aa*/ 	.short	(.L_207 - .L_206)
.L_206:
        /*00ac*/ 	.word	0x00000008
.L_207:


//--------------------- .nv.callgraph             --------------------------
	.section	.nv.callgraph,"",@"SHT_CUDA_CALLGRAPH"
	.align	4
	.sectionentsize	8
	.align		4
        /*0000*/ 	.word	0x00000000
	.align		4
        /*0004*/ 	.word	0xffffffff
	.align		4
        /*0008*/ 	.word	0x00000000
	.align		4
        /*000c*/ 	.word	0xfffffffe
	.align		4
        /*0010*/ 	.word	0x00000000
	.align		4
        /*0014*/ 	.word	0xfffffffd
	.align		4
        /*0018*/ 	.word	0x00000000
	.align		4
        /*001c*/ 	.word	0xfffffffc


//--------------------- .text._Z33dvc_ScaLBL_D3Q7_Ion_ChargeDensityPdS_iiiii --------------------------
	.section	.text._Z33dvc_ScaLBL_D3Q7_Ion_ChargeDensityPdS_iiiii,"ax",@progbits
	.align	128
        .global         _Z33dvc_ScaLBL_D3Q7_Ion_ChargeDensityPdS_iiiii
        .type           _Z33dvc_ScaLBL_D3Q7_Ion_ChargeDensityPdS_iiiii,@function
        .size           _Z33dvc_ScaLBL_D3Q7_Ion_ChargeDensityPdS_iiiii,(.L_x_78 - _Z33dvc_ScaLBL_D3Q7_Ion_ChargeDensityPdS_iiiii)
        .other          _Z33dvc_ScaLBL_D3Q7_Ion_ChargeDensityPdS_iiiii,@"STO_CUDA_ENTRY STV_DEFAULT"
_Z33dvc_ScaLBL_D3Q7_Ion_ChargeDensityPdS_iiiii:
.text._Z33dvc_ScaLBL_D3Q7_Ion_ChargeDensityPdS_iiiii:
[----:B------:R-:W-:Y:S01]  /*0000*/  LDC R1, c[0x0][0x37c] ;  /* 0x0000df00ff017b82 */ /* 0x000fe20000000800 */
[----:B------:R-:W0:Y:S02]  /*0010*/  LDCU UR9, c[0x0][0x3a0] ;  /* 0x00007400ff0977ac */ /* 0x000e240008000800 */
[----:B0-----:R-:W-:-:S06]  /*0020*/  UISETP.GE.AND UP0, UPT, UR9, -0x3ffff, UPT ;  /* 0xfffc00010900788c */ /* 0x001fcc000bf06270 */
[----:B------:R-:W-:-:S13]  /*0030*/  PLOP3.LUT P0, PT, PT, PT, UP0, 0x80, 0x8 ;  /* 0x000000000008781c */ /* 0x000fda0003f0f008 */
[----:B------:R-:W-:Y:S05]  /*0040*/  @!P0 EXIT ;  /* 0x000000000000894d */ /* 0x000fea0003800000 */
[----:B------:R-:W0:Y:S01]  /*0050*/  LDCU.64 UR12, c[0x0][0x390] ;  /* 0x00007200ff0c77ac */ /* 0x000e220008000a00 */
[----:B------:R-:W1:Y:S01]  /*0060*/  S2R R4, SR_TID.X ;  /* 0x0000000000047919 */ /* 0x000e620000002100 */
[----:B------:R-:W2:Y:S01]  /*0070*/  LDC R0, c[0x0][0x360] ;  /* 0x0000d800ff007b82 */ /* 0x000ea20000000800 */
[----:B------:R-:W-:Y:S01]  /*0080*/  USHF.R.S32.HI UR4, URZ, 0x1f, UR9 ;  /* 0x0000001fff047899 */ /* 0x000fe20008011409 */
[----:B------:R-:W1:Y:S03]  /*0090*/  LDCU UR6, c[0x0][0x398] ;  /* 0x00007300ff0677ac */ /* 0x000e660008000800 */
[----:B------:R-:W-:Y:S01]  /*00a0*/  ULEA.HI UR4, UR4, UR9, URZ, 0x12 ;  /* 0x0000000904047291 */ /* 0x000fe2000f8f90ff */
[----:B------:R-:W3:Y:S03]  /*00b0*/  LDCU.64 UR14, c[0x0][0x358] ;  /* 0x00006b00ff0e77ac */ /* 0x000ee60008000a00 */
[----:B------:R-:W-:Y:S01]  /*00c0*/  USHF.R.S32.HI UR7, URZ, 0x12, UR4 ;  /* 0x00000012ff077899 */ /* 0x000fe20008011404 */
[----:B0-----:R-:W0:Y:S01]  /*00d0*/  I2F.F64 R2, UR12 ;  /* 0x0000000c00027d12 */ /* 0x001e220008201c00 */
[----:B------:R-:W-:-:S02]  /*00e0*/  ISETP.LT.AND P0, PT, RZ, UR13, PT ;  /* 0x0000000dff007c0c */ /* 0x000fc4000bf01270 */
[----:B------:R-:W-:Y:S02]  /*00f0*/  UISETP.GE.U32.AND UP0, UPT, UR7, 0x7, UPT ;  /* 0x000000070700788c */ /* 0x000fe4000bf06070 */
[----:B------:R-:W-:Y:S01]  /*0100*/  UIADD3 UR8, UPT, UPT, UR7, 0x1, URZ ;  /* 0x0000000107087890 */ /* 0x000fe2000fffe0ff */
[----:B------:R-:W-:Y:S01]  /*0110*/  FSEL R5, RZ, 1.875, !P0 ;  /* 0x3ff00000ff057808 */ /* 0x000fe20004000000 */
[----:B------:R-:W-:-:S03]  /*0120*/  UMOV UR4, URZ ;  /* 0x000000ff00047c82 */ /* 0x000fc60008000000 */
[----:B------:R-:W-:Y:S01]  /*0130*/  R2UR UR5, R5 ;  /* 0x00000000050572ca */ /* 0x000fe200000e0000 */
[----:B0-----:R-:W-:-:S10]  /*0140*/  DMUL R2, R2, 96485 ;  /* 0x40f78e5002027828 */ /* 0x001fd40000000000 */
[----:B------:R-:W-:Y:S02]  /*0150*/  R2UR UR10, R2 ;  /* 0x00000000020a72ca */ /* 0x000fe400000e0000 */
[----:B------:R-:W-:Y:S02]  /*0160*/  R2UR UR11, R3 ;  /* 0x00000000030b72ca */ /* 0x000fe400000e0000 */
[----:B-1----:R-:W-:Y:S01]  /*0170*/  IADD3 R3, PT, PT, R4, UR6, RZ ;  /* 0x0000000604037c10 */ /* 0x002fe2000fffe0ff */
[----:B------:R-:W-:Y:S01]  /*0180*/  UMOV UR6, URZ ;  /* 0x000000ff00067c82 */ /* 0x000fe20008000000 */
[----:B---3--:R-:W-:Y:S11]  /*0190*/  BRA.U !UP0, `(.L_x_0) ;  /* 0x00000009082c7547 */ /* 0x008ff6000b800000 */
[----:B------:R-:W2:Y:S01]  /*01a0*/  S2R R5, SR_CTAID.X ;  /* 0x0000000000057919 */ /* 0x000ea20000002500 */
[----:B------:R-:W-:Y:S01]  /*01b0*/  MOV R14, UR13 ;  /* 0x0000000d000e7c02 */ /* 0x000fe20008000f00 */
[----:B------:R-:W-:Y:S01]  /*01c0*/  ULOP3.LUT UR6, UR8, 0xfffffff8, URZ, 0xc0, !UPT ;  /* 0xfffffff808067892 */ /* 0x000fe2000f8ec0ff */
[----:B------:R-:W0:Y:S03]  /*01d0*/  LDCU UR12, c[0x0][0x39c] ;  /* 0x00007380ff0c77ac */ /* 0x000e260008000800 */
[----:B------:R-:W-:Y:S01]  /*01e0*/  IMAD R21, R14, UR9, R3 ;  /* 0x000000090e157c24 */ /* 0x000fe2000f8e0203 */
[----:B------:R-:W-:Y:S01]  /*01f0*/  UIADD3 UR6, UPT, UPT, -UR6, URZ, URZ ;  /* 0x000000ff06067290 */ /* 0x000fe2000fffe1ff */
[C---:B--2---:R-:W-:Y:S02]  /*0200*/  IMAD R2, R5.reuse, R0, RZ ;  /* 0x0000000005027224 */ /* 0x044fe400078e02ff */
[----:B------:R-:W-:-:S02]  /*0210*/  IMAD R5, R5, UR7, R5 ;  /* 0x0000000705057c24 */ /* 0x000fc4000f8e0205 */
[----:B------:R-:W-:Y:S02]  /*0220*/  IMAD R7, R2, UR8, R3 ;  /* 0x0000000802077c24 */ /* 0x000fe4000f8e0203 */
[CC--:B------:R-:W-:Y:S01]  /*0230*/  IMAD R2, R5.reuse, R0.reuse, R0 ;  /* 0x0000000005027224 */ /* 0x0c0fe200078e0200 */
[C---:B------:R-:W-:Y:S01]  /*0240*/  IADD3 R13, PT, PT, R5.reuse, 0x2, RZ ;  /* 0x00000002050d7810 */ /* 0x040fe20007ffe0ff */
[----:B------:R-:W-:Y:S01]  /*0250*/  IMAD R14, R14, UR9, R7 ;  /* 0x000000090e0e7c24 */ /* 0x000fe2000f8e0207 */
[C---:B------:R-:W-:Y:S02]  /*0260*/  IADD3 R17, PT, PT, R5.reuse, 0x3, RZ ;  /* 0x0000000305117810 */ /* 0x040fe40007ffe0ff */
[----:B------:R-:W-:Y:S01]  /*0270*/  IADD3 R29, PT, PT, R5, 0x4, RZ ;  /* 0x00000004051d7810 */ /* 0x000fe20007ffe0ff */
[-CC-:B------:R-:W-:Y:S01]  /*0280*/  IMAD R11, R13, R0.reuse, R21.reuse ;  /* 0x000000000d0b7224 */ /* 0x180fe200078e0215 */
[----:B------:R-:W-:Y:S01]  /*0290*/  IADD3 R4, PT, PT, R5, 0x5, RZ ;  /* 0x0000000505047810 */ /* 0x000fe20007ffe0ff */
[-CC-:B------:R-:W-:Y:S01]  /*02a0*/  IMAD R15, R17, R0.reuse, R21.reuse ;  /* 0x00000000110f7224 */ /* 0x180fe200078e0215 */
[----:B------:R-:W-:Y:S01]  /*02b0*/  IADD3 R8, PT, PT, R5, 0x6, RZ ;  /* 0x0000000605087810 */ /* 0x000fe20007ffe0ff */
[-C--:B------:R-:W-:Y:S01]  /*02c0*/  IMAD R19, R29, R0.reuse, R21 ;  /* 0x000000001d137224 */ /* 0x080fe200078e0215 */
[----:B------:R-:W-:Y:S01]  /*02d0*/  IADD3 R12, PT, PT, R5, 0x7, RZ ;  /* 0x00000007050c7810 */ /* 0x000fe20007ffe0ff */
[----:B------:R-:W-:Y:S01]  /*02e0*/  IMAD R13, R13, R0, R3 ;  /* 0x000000000d0d7224 */ /* 0x000fe200078e0203 */
[----:B------:R-:W-:Y:S01]  /*02f0*/  IADD3 R5, PT, PT, R21, R2, RZ ;  /* 0x0000000215057210 */ /* 0x000fe20007ffe0ff */
[--C-:B------:R-:W-:Y:S01]  /*0300*/  IMAD R6, R8, R0, R21.reuse ;  /* 0x0000000008067224 */ /* 0x100fe200078e0215 */
[----:B------:R-:W-:Y:S01]  /*0310*/  IADD3 R9, PT, PT, R3, R2, RZ ;  /* 0x0000000203097210 */ /* 0x000fe20007ffe0ff */
[----:B------:R-:W-:-:S02]  /*0320*/  IMAD R2, R4, R0, R21 ;  /* 0x0000000004027224 */ /* 0x000fc400078e0215 */
[-C--:B------:R-:W-:Y:S02]  /*0330*/  IMAD R10, R12, R0.reuse, R21 ;  /* 0x000000000c0a7224 */ /* 0x080fe400078e0215 */
[-CC-:B------:R-:W-:Y:S02]  /*0340*/  IMAD R17, R17, R0.reuse, R3.reuse ;  /* 0x0000000011117224 */ /* 0x180fe400078e0203 */
[-CC-:B------:R-:W-:Y:S02]  /*0350*/  IMAD R29, R29, R0.reuse, R3.reuse ;  /* 0x000000001d1d7224 */ /* 0x180fe400078e0203 */
[-CC-:B------:R-:W-:Y:S02]  /*0360*/  IMAD R4, R4, R0.reuse, R3.reuse ;  /* 0x0000000004047224 */ /* 0x180fe400078e0203 */
[-CC-:B------:R-:W-:Y:S02]  /*0370*/  IMAD R8, R8, R0.reuse, R3.reuse ;  /* 0x0000000008087224 */ /* 0x180fe400078e0203 */
[----:B0-----:R-:W-:-:S07]  /*0380*/  IMAD R12, R12, R0, R3 ;  /* 0x000000000c0c7224 */ /* 0x001fce00078e0203 */
.L_x_1:
[----:B0-----:R-:W0:Y:S01]  /*0390*/  LDC.64 R24, c[0x0][0x388] ;  /* 0x0000e200ff187b82 */ /* 0x001e220000000a00 */
[----:B------:R-:W-:-:S07]  /*03a0*/  ISETP.GE.AND P0, PT, R7, UR12, PT ;  /* 0x0000000c07007c0c */ /* 0x000fce000bf06270 */
[----:B------:R-:W1:Y:S06]  /*03b0*/  LDC.64 R20, c[0x0][0x380] ;  /* 0x0000e000ff147b82 */ /* 0x000e6c0000000a00 */
[----:B0-----:R-:W-:-:S05]  /*03c0*/  @!P0 IMAD.WIDE R24, R7, 0x8, R24 ;  /* 0x0000000807188825 */ /* 0x001fca00078e0218 */
[----:B------:R-:W2:Y:S01]  /*03d0*/  @!P0 LDG.E.64 R22, desc[UR14][R24.64] ;  /* 0x0000000e18168981 */ /* 0x000ea2000c1e1b00 */
[----:B-1----:R-:W-:Y:S01]  /*03e0*/  @!P0 IMAD.WIDE R26, R14, 0x8, R20 ;  /* 0x000000080e1a8825 */ /* 0x002fe200078e0214 */
[----:B------:R-:W-:Y:S01]  /*03f0*/  IADD3 R16, PT, PT, R0, R7, RZ ;  /* 0x0000000700107210 */ /* 0x000fe20007ffe0ff */
[----:B------:R-:W0:Y:S04]  /*0400*/  LDC.64 R20, c[0x0][0x380] ;  /* 0x0000e000ff147b82 */ /* 0x000e280000000a00 */
[----:B------:R-:W3:Y:S01]  /*0410*/  @!P0 LDG.E.64 R26, desc[UR14][R26.64] ;  /* 0x0000000e1a1a8981 */ /* 0x000ee2000c1e1b00 */
[----:B--2---:R-:W-:-:S08]  /*0420*/  @!P0 DMUL R22, R22, UR4 ;  /* 0x0000000416168c28 */ /* 0x004fd00008000000 */
[----:B---3--:R-:W-:Y:S02]  /*0430*/  @!P0 DFMA R26, R26, UR10, R22 ;  /* 0x0000000a1a1a8c2b */ /* 0x008fe40008000016 */
[----:B------:R-:W1:Y:S05]  /*0440*/  LDC.64 R22, c[0x0][0x388] ;  /* 0x0000e200ff167b82 */ /* 0x000e6a0000000a00 */
[----:B------:R2:W-:Y:S01]  /*0450*/  @!P0 STG.E.64 desc[UR14][R24.64], R26 ;  /* 0x0000001a18008986 */ /* 0x0005e2000c101b0e */
[----:B------:R-:W-:Y:S02]  /*0460*/  ISETP.GE.AND P0, PT, R16, UR12, PT ;  /* 0x0000000c10007c0c */ /* 0x000fe4000bf06270 */
[----:B--2---:R-:W2:Y:S11]  /*0470*/  LDC.64 R26, c[0x0][0x388] ;  /* 0x0000e200ff1a7b82 */ /* 0x004eb60000000a00 */
[----:B-1----:R-:W-:-:S05]  /*0480*/  @!P0 IMAD.WIDE R22, R9, 0x8, R22 ;  /* 0x0000000809168825 */ /* 0x002fca00078e0216 */
[----:B------:R-:W3:Y:S01]  /*0490*/  @!P0 LDG.E.64 R24, desc[UR14][R22.64] ;  /* 0x0000000e16188981 */ /* 0x000ee2000c1e1b00 */
[----:B0-----:R-:W-:-:S06]  /*04a0*/  @!P0 IMAD.WIDE R20, R5, 0x8, R20 ;  /* 0x0000000805148825 */ /* 0x001fcc00078e0214 */
[----:B------:R-:W4:Y:S01]  /*04b0*/  @!P0 LDG.E.64 R20, desc[UR14][R20.64] ;  /* 0x0000000e14148981 */ /* 0x000f22000c1e1b00 */
[----:B---3--:R-:W-:-:S08]  /*04c0*/  @!P0 DMUL R24, R24, UR4 ;  /* 0x0000000418188c28 */ /* 0x008fd00008000000 */
[----:B----4-:R-:W-:Y:S01]  /*04d0*/  @!P0 DFMA R24, R20, UR10, R24 ;  /* 0x0000000a14188c2b */ /* 0x010fe20008000018 */
[----:B------:R-:W0:Y:S06]  /*04e0*/  LDC.64 R20, c[0x0][0x380] ;  /* 0x0000e000ff147b82 */ /* 0x000e2c0000000a00 */
[----:B------:R1:W-:Y:S02]  /*04f0*/  @!P0 STG.E.64 desc[UR14][R22.64], R24 ;  /* 0x0000001816008986 */ /* 0x0003e4000c101b0e */
[----:B-1----:R-:W-:-:S04]  /*0500*/  IADD3 R25, PT, PT, R16, R0, RZ ;  /* 0x0000000010197210 */ /* 0x002fc80007ffe0ff */
[----:B------:R-:W-:-:S13]  /*0510*/  ISETP.GE.AND P0, PT, R25, UR12, PT ;  /* 0x0000000c19007c0c */ /* 0x000fda000bf06270 */
[----:B--2---:R-:W-:-:S05]  /*0520*/  @!P0 IMAD.WIDE R26, R13, 0x8, R26 ;  /* 0x000000080d1a8825 */ /* 0x004fca00078e021a */
[----:B------:R-:W2:Y:S01]  /*0530*/  @!P0 LDG.E.64 R22, desc[UR14][R26.64] ;  /* 0x0000000e1a168981 */ /* 0x000ea2000c1e1b00 */
[----:B0-----:R-:W-:-:S06]  /*0540*/  @!P0 IMAD.WIDE R20, R11, 0x8, R20 ;  /* 0x000000080b148825 */ /* 0x001fcc00078e0214 */
[----:B------:R-:W3:Y:S01]  /*0550*/  @!P0 LDG.E.64 R20, desc[UR14][R20.64] ;  /* 0x0000000e14148981 */ /* 0x000ee2000c1e1b00 */
[----:B------:R-:W-:Y:S01]  /*0560*/  IADD3 R16, PT, PT, R25, R0, RZ ;  /* 0x0000000019107210 */ /* 0x000fe20007ffe0ff */
[----:B--2---:R-:W-:-:S08]  /*0570*/  @!P0 DMUL R22, R22, UR4 ;  /* 0x0000000416168c28 */ /* 0x004fd00008000000 */
[----:B---3--:R-:W-:Y:S02]  /*0580*/  @!P0 DFMA R20, R20, UR10, R22 ;  /* 0x0000000a14148c2b */ /* 0x008fe40008000016 */
[----:B------:R-:W0:Y:S05]  /*0590*/  LDC.64 R22, c[0x0][0x388] ;  /* 0x0000e200ff167b82 */ /* 0x000e2a0000000a00 */
[----:B------:R1:W-:Y:S01]  /*05a0*/  @!P0 STG.E.64 desc[UR14][R26.64], R20 ;  /* 0x000000141a008986 */ /* 0x0003e2000c101b0e */
[----:B------:R-:W-:Y:S02]  /*05b0*/  ISETP.GE.AND P0, PT, R16, UR12, PT ;  /* 0x0000000c10007c0c */ /* 0x000fe4000bf06270 */
[----:B-1----:R-:W1:Y:S11]  /*05c0*/  LDC.64 R20, c[0x0][0x380] ;  /* 0x0000e000ff147b82 */ /* 0x002e760000000a00 */
[----:B0-----:R-:W-:-:S05]  /*05d0*/  @!P0 IMAD.WIDE R22, R17, 0x8, R22 ;  /* 0x0000000811168825 */ /* 0x001fca00078e0216 */
[----:B------:R-:W2:Y:S01]  /*05e0*/  @!P0 LDG.E.64 R24, desc[UR14][R22.64] ;  /* 0x0000000e16188981 */ /* 0x000ea2000c1e1b00 */
[----:B-1----:R-:W-:-:S05]  /*05f0*/  @!P0 IMAD.WIDE R20, R15, 0x8, R20 ;  /* 0x000000080f148825 */ /* 0x002fca00078e0214 */
[----:B------:R0:W3:Y:S02]  /*0600*/  @!P0 LDG.E.64 R26, desc[UR14][R20.64] ;  /* 0x0000000e141a8981 */ /* 0x0000e4000c1e1b00 */
[----:B0-----:R-:W0:Y:S01]  /*0610*/  LDC.64 R20, c[0x0][0x380] ;  /* 0x0000e000ff147b82 */ /* 0x001e220000000a00 */
[----:B--2---:R-:W-:-:S08]  /*0620*/  @!P0 DMUL R24, R24, UR4 ;  /* 0x0000000418188c28 */ /* 0x004fd00008000000 */
[----:B---3--:R-:W-:Y:S02]  /*0630*/  @!P0 DFMA R26, R26, UR10, R24 ;  /* 0x0000000a1a1a8c2b */ /* 0x008fe40008000018 */
[----:B------:R-:W1:Y:S05]  /*0640*/  LDC.64 R24, c[0x0][0x388] ;  /* 0x0000e200ff187b82 */ /* 0x000e6a0000000a00 */
[----:B------:R2:W-:Y:S02]  /*0650*/  @!P0 STG.E.64 desc[UR14][R22.64], R26 ;  /* 0x0000001a16008986 */ /* 0x0005e4000c101b0e */
[----:B--2---:R-:W-:-:S04]  /*0660*/  IADD3 R27, PT, PT, R16, R0, RZ ;  /* 0x00000000101b7210 */ /* 0x004fc80007ffe0ff */
[----:B------:R-:W-:-:S13]  /*0670*/  ISETP.GE.AND P0, PT, R27, UR12, PT ;  /* 0x0000000c1b007c0c */ /* 0x000fda000bf06270 */
[----:B-1----:R-:W-:-:S05]  /*0680*/  @!P0 IMAD.WIDE R24, R29, 0x8, R24 ;  /* 0x000000081d188825 */ /* 0x002fca00078e0218 */
        /* <DEDUP_REMOVED lines=26> */
[----:B------:R-:W-:-:S04]  /*0830*/  IADD3 R16, PT, PT, R16, R0, RZ ;  /* 0x0000000010107210 */ /* 0x000fc80007ffe0ff */
[----:B------:R-:W-:-:S13]  /*0840*/  ISETP.GE.AND P1, PT, R16, UR12, PT ;  /* 0x0000000c10007c0c */ /* 0x000fda000bf26270 */
[----:B--2---:R-:W-:Y:S01]  /*0850*/  @!P1 IMAD.WIDE R26, R12, 0x8, R26 ;  /* 0x000000080c1a9825 */ /* 0x004fe200078e021a */
[----:B---3--:R-:W-:-:S08]  /*0860*/  @!P0 DMUL R22, R22, UR4 ;  /* 0x0000000416168c28 */ /* 0x008fd00008000000 */
[----:B----4-:R-:W-:Y:S01]  /*0870*/  @!P0 DFMA R22, R20, UR10, R22 ;  /* 0x0000000a14168c2b */ /* 0x010fe20008000016 */
[----:B------:R-:W0:Y:S06]  /*0880*/  LDC.64 R20, c[0x0][0x380] ;  /* 0x0000e000ff147b82 */ /* 0x000e2c0000000a00 */
[----:B------:R1:W-:Y:S04]  /*0890*/  @!P0 STG.E.64 desc[UR14][R24.64], R22 ;  /* 0x0000001618008986 */ /* 0x0003e8000c101b0e */
[----:B-1----:R-:W2:Y:S01]  /*08a0*/  @!P1 LDG.E.64 R22, desc[UR14][R26.64] ;  /* 0x0000000e1a169981 */ /* 0x002ea2000c1e1b00 */
[----:B0-----:R-:W-:-:S06]  /*08b0*/  @!P1 IMAD.WIDE R20, R10, 0x8, R20 ;  /* 0x000000080a149825 */ /* 0x001fcc00078e0214 */
[----:B------:R-:W3:Y:S01]  /*08c0*/  @!P1 LDG.E.64 R20, desc[UR14][R20.64] ;  /* 0x0000000e14149981 */ /* 0x000ee2000c1e1b00 */
[----:B------:R-:W-:Y:S01]  /*08d0*/  UIADD3 UR6, UPT, UPT, UR6, 0x8, URZ ;  /* 0x0000000806067890 */ /* 0x000fe2000fffe0ff */
[C---:B------:R-:W-:Y:S02]  /*08e0*/  LEA R14, R0.reuse, R14, 0x3 ;  /* 0x0000000e000e7211 */ /* 0x040fe400078e18ff */
[C---:B------:R-:W-:Y:S01]  /*08f0*/  LEA R7, R0.reuse, R7, 0x3 ;  /* 0x0000000700077211 */ /* 0x040fe200078e18ff */
[----:B------:R-:W-:Y:S01]  /*0900*/  UISETP.NE.AND UP0, UPT, UR6, URZ, UPT ;  /* 0x000000ff0600728c */ /* 0x000fe2000bf05270 */
[C---:B------:R-:W-:Y:S02]  /*0910*/  LEA R5, R0.reuse, R5, 0x3 ;  /* 0x0000000500057211 */ /* 0x040fe400078e18ff */
[C---:B------:R-:W-:Y:S02]  /*0920*/  LEA R9, R0.reuse, R9, 0x3 ;  /* 0x0000000900097211 */ /* 0x040fe400078e18ff */
[----:B------:R-:W-:-:S02]  /*0930*/  LEA R11, R0, R11, 0x3 ;  /* 0x0000000b000b7211 */ /* 0x000fc400078e18ff */
[C---:B------:R-:W-:Y:S02]  /*0940*/  LEA R13, R0.reuse, R13, 0x3 ;  /* 0x0000000d000d7211 */ /* 0x040fe400078e18ff */
[C---:B------:R-:W-:Y:S02]  /*0950*/  LEA R15, R0.reuse, R15, 0x3 ;  /* 0x0000000f000f7211 */ /* 0x040fe400078e18ff */
[C---:B------:R-:W-:Y:S02]  /*0960*/  LEA R17, R0.reuse, R17, 0x3 ;  /* 0x0000001100117211 */ /* 0x040fe400078e18ff */
[C---:B------:R-:W-:Y:S02]  /*0970*/  LEA R19, R0.reuse, R19, 0x3 ;  /* 0x0000001300137211 */ /* 0x040fe400078e18ff */
[C---:B------:R-:W-:Y:S02]  /*0980*/  LEA R29, R0.reuse, R29, 0x3 ;  /* 0x0000001d001d7211 */ /* 0x040fe400078e18ff */
[----:B------:R-:W-:-:S02]  /*0990*/  LEA R2, R0, R2, 0x3 ;  /* 0x0000000200027211 */ /* 0x000fc400078e18ff */
[C---:B------:R-:W-:Y:S02]  /*09a0*/  LEA R4, R0.reuse, R4, 0x3 ;  /* 0x0000000400047211 */ /* 0x040fe400078e18ff */
[C---:B------:R-:W-:Y:S02]  /*09b0*/  LEA R6, R0.reuse, R6, 0x3 ;  /* 0x0000000600067211 */ /* 0x040fe400078e18ff */
[C---:B------:R-:W-:Y:S02]  /*09c0*/  LEA R8, R0.reuse, R8, 0x3 ;  /* 0x0000000800087211 */ /* 0x040fe400078e18ff */
[C---:B------:R-:W-:Y:S02]  /*09d0*/  LEA R10, R0.reuse, R10, 0x3 ;  /* 0x0000000a000a7211 */ /* 0x040fe400078e18ff */
[----:B------:R-:W-:Y:S01]  /*09e0*/  LEA R12, R0, R12, 0x3 ;  /* 0x0000000c000c7211 */ /* 0x000fe200078e18ff */
[----:B--2---:R-:W-:-:S08]  /*09f0*/  @!P1 DMUL R22, R22, UR4 ;  /* 0x0000000416169c28 */ /* 0x004fd00008000000 */
[----:B---3--:R-:W-:-:S07]  /*0a00*/  @!P1 DFMA R20, R20, UR10, R22 ;  /* 0x0000000a14149c2b */ /* 0x008fce0008000016 */
[----:B------:R0:W-:Y:S01]  /*0a10*/  @!P1 STG.E.64 desc[UR14][R26.64], R20 ;  /* 0x000000141a009986 */ /* 0x0001e2000c101b0e */
[----:B------:R-:W-:Y:S05]  /*0a20*/  BRA.U UP0, `(.L_x_1) ;  /* 0xfffffff900587547 */ /* 0x000fea000b83ffff */
[----:B------:R-:W-:-:S04]  /*0a30*/  UIADD3 UR6, UPT, UPT, UR7, 0x1, URZ ;  /* 0x0000000107067890 */ /* 0x000fc8000fffe0ff */
[----:B------:R-:W-:-:S12]  /*0a40*/  ULOP3.LUT UR6, UR6, 0xfffffff8, URZ, 0xc0, !UPT ;  /* 0xfffffff806067892 */ /* 0x000fd8000f8ec0ff */
.L_x_0:
[----:B------:R-:W-:-:S04]  /*0a50*/  UIADD3 UR9, UPT, UPT, UR7, 0x1, URZ ;  /* 0x0000000107097890 */ /* 0x000fc8000fffe0ff */
[----:B------:R-:W-:-:S06]  /*0a60*/  ULOP3.LUT UP0, UR12, UR9, 0x7, URZ, 0xc0, !UPT ;  /* 0x00000007090c7892 */ /* 0x000fcc000f80c0ff */
[----:B------:R-:W-:-:S13]  /*0a70*/  PLOP3.LUT P0, PT, PT, PT, UP0, 0x80, 0x8 ;  /* 0x000000000008781c */ /* 0x000fda0003f0f008 */
[----:B------:R-:W-:Y:S05]  /*0a80*/  @!P0 EXIT ;  /* 0x000000000000894d */ /* 0x000fea0003800000 */
[----:B------:R-:W1:Y:S01]  /*0a90*/  S2UR UR8, SR_CTAID.X ;  /* 0x00000000000879c3 */ /* 0x000e620000002500 */
[----:B------:R-:W-:Y:S02]  /*0aa0*/  UISETP.GE.U32.AND UP0, UPT, UR12, 0x4, UPT ;  /* 0x000000040c00788c */ /* 0x000fe4000bf06070 */
[----:B-1----:R-:W-:-:S07]  /*0ab0*/  UIMAD UR8, UR9, UR8, URZ ;  /* 0x00000008090872a4 */ /* 0x002fce000f8e02ff */
[----:B------:R-:W-:Y:S05]  /*0ac0*/  BRA.U !UP0, `(.L_x_2) ;  /* 0x0000000108ec7547 */ /* 0x000fea000b800000 */
[----:B------:R-:W1:Y:S01]  /*0ad0*/  LDCU UR13, c[0x0][0x39c] ;  /* 0x00007380ff0d77ac */ /* 0x000e620008000800 */
[----:B------:R-:W3:Y:S01]  /*0ae0*/  LDC.64 R6, c[0x0][0x388] ;  /* 0x0000e200ff067b82 */ /* 0x000ee20000000a00 */
[----:B------:R-:W-:-:S07]  /*0af0*/  UIADD3 UR12, UPT, UPT, UR6, UR8, URZ ;  /* 0x00000008060c7290 */ /* 0x000fce000fffe0ff */
[----:B------:R-:W4:Y:S01]  /*0b00*/  LDC.64 R10, c[0x0][0x380] ;  /* 0x0000e000ff0a7b82 */ /* 0x000f220000000a00 */
[----:B--2---:R-:W-:-:S07]  /*0b10*/  IMAD R13, R0, UR12, R3 ;  /* 0x0000000c000d7c24 */ /* 0x004fce000f8e0203 */
[----:B------:R-:W2:Y:S01]  /*0b20*/  LDC.64 R14, c[0x0][0x388] ;  /* 0x0000e200ff0e7b82 */ /* 0x000ea20000000a00 */
[----:B-1----:R-:W-:-:S13]  /*0b30*/  ISETP.GE.AND P1, PT, R13, UR13, PT ;  /* 0x0000000d0d007c0c */ /* 0x002fda000bf26270 */
[----:B------:R-:W1:Y:S01]  /*0b40*/  @!P1 LDC R2, c[0x0][0x3a0] ;  /* 0x0000e800ff029b82 */ /* 0x000e620000000800 */
[----:B---3--:R-:W-:-:S05]  /*0b50*/  @!P1 IMAD.WIDE R6, R13, 0x8, R6 ;  /* 0x000000080d069825 */ /* 0x008fca00078e0206 */
[----:B------:R-:W3:Y:S02]  /*0b60*/  @!P1 LDG.E.64 R4, desc[UR14][R6.64] ;  /* 0x0000000e06049981 */ /* 0x000ee4000c1e1b00 */
[----:B------:R-:W1:Y:S02]  /*0b70*/  @!P1 LDC R9, c[0x0][0x394] ;  /* 0x0000e500ff099b82 */ /* 0x000e640000000800 */
[----:B-1----:R-:W-:-:S04]  /*0b80*/  @!P1 IMAD R9, R2, R9, R13 ;  /* 0x0000000902099224 */ /* 0x002fc800078e020d */
[----:B----4-:R-:W-:Y:S01]  /*0b90*/  @!P1 IMAD.WIDE R10, R9, 0x8, R10 ;  /* 0x00000008090a9825 */ /* 0x010fe200078e020a */
[----:B------:R-:W-:Y:S01]  /*0ba0*/  IADD3 R17, PT, PT, R13, R0, RZ ;  /* 0x000000000d117210 */ /* 0x000fe20007ffe0ff */
[----:B------:R-:W1:Y:S04]  /*0bb0*/  LDC.64 R8, c[0x0][0x380] ;  /* 0x0000e000ff087b82 */ /* 0x000e680000000a00 */
[----:B------:R-:W4:Y:S01]  /*0bc0*/  @!P1 LDG.E.64 R10, desc[UR14][R10.64] ;  /* 0x0000000e0a0a9981 */ /* 0x000f22000c1e1b00 */
[----:B------:R-:W-:-:S13]  /*0bd0*/  ISETP.GE.AND P0, PT, R17, UR13, PT ;  /* 0x0000000d11007c0c */ /* 0x000fda000bf06270 */
[----:B------:R-:W5:Y:S08]  /*0be0*/  @!P0 LDC R2, c[0x0][0x3a0] ;  /* 0x0000e800ff028b82 */ /* 0x000f700000000800 */
[----:B------:R-:W5:Y:S01]  /*0bf0*/  @!P0 LDC R16, c[0x0][0x394] ;  /* 0x0000e500ff108b82 */ /* 0x000f620000000800 */
[----:B---3--:R-:W-:-:S08]  /*0c00*/  @!P1 DMUL R4, R4, UR4 ;  /* 0x0000000404049c28 */ /* 0x008fd00008000000 */
[----:B----4-:R-:W-:Y:S01]  /*0c10*/  @!P1 DFMA R12, R10, UR10, R4 ;  /* 0x0000000a0a0c9c2b */ /* 0x010fe20008000004 */
[----:B--2---:R-:W-:-:S04]  /*0c20*/  @!P0 IMAD.WIDE R4, R17, 0x8, R14 ;  /* 0x0000000811048825 */ /* 0x004fc800078e020e */
[----:B-----5:R-:W-:Y:S02]  /*0c30*/  @!P0 IMAD R11, R2, R16, R17 ;  /* 0x00000010020b8224 */ /* 0x020fe400078e0211 */
[----:B------:R2:W-:Y:S04]  /*0c40*/  @!P1 STG.E.64 desc[UR14][R6.64], R12 ;  /* 0x0000000c06009986 */ /* 0x0005e8000c101b0e */
[----:B------:R-:W3:Y:S01]  /*0c50*/  @!P0 LDG.E.64 R14, desc[UR14][R4.64] ;  /* 0x0000000e040e8981 */ /* 0x000ee2000c1e1b00 */
[----:B-1----:R-:W-:Y:S01]  /*0c60*/  @!P0 IMAD.WIDE R10, R11, 0x8, R8 ;  /* 0x000000080b0a8825 */ /* 0x002fe200078e0208 */
[----:B------:R-:W-:Y:S01]  /*0c70*/  IADD3 R19, PT, PT, R17, R0, RZ ;  /* 0x0000000011137210 */ /* 0x000fe20007ffe0ff */
[----:B------:R-:W1:Y:S04]  /*0c80*/  LDC.64 R8, c[0x0][0x380] ;  /* 0x0000e000ff087b82 */ /* 0x000e680000000a00 */
[----:B------:R-:W4:Y:S01]  /*0c90*/  @!P0 LDG.E.64 R10, desc[UR14][R10.64] ;  /* 0x0000000e0a0a8981 */ /* 0x000f22000c1e1b00 */
[----:B------:R-:W-:-:S03]  /*0ca0*/  ISETP.GE.AND P1, PT, R19, UR13, PT ;  /* 0x0000000d13007c0c */ /* 0x000fc6000bf26270 */
[----:B------:R-:W2:Y:S10]  /*0cb0*/  LDC.64 R16, c[0x0][0x388] ;  /* 0x0000e200ff107b82 */ /* 0x000eb40000000a00 */
[----:B------:R-:W5:Y:S08]  /*0cc0*/  @!P1 LDC R2, c[0x0][0x3a0] ;  /* 0x0000e800ff029b82 */ /* 0x000f700000000800 */
[----:B------:R-:W5:Y:S01]  /*0cd0*/  @!P1 LDC R18, c[0x0][0x394] ;  /* 0x0000e500ff129b82 */ /* 0x000f620000000800 */
[----:B--2---:R-:W-:-:S07]  /*0ce0*/  @!P1 IMAD.WIDE R6, R19, 0x8, R16 ;  /* 0x0000000813069825 */ /* 0x004fce00078e0210 */
[----:B------:R-:W2:Y:S01]  /*0cf0*/  LDC.64 R16, c[0x0][0x388] ;  /* 0x0000e200ff107b82 */ /* 0x000ea20000000a00 */
[----:B---3--:R-:W-:-:S08]  /*0d00*/  @!P0 DMUL R14, R14, UR4 ;  /* 0x000000040e0e8c28 */ /* 0x008fd00008000000 */
[----:B----4-:R-:W-:Y:S01]  /*0d10*/  @!P0 DFMA R14, R10, UR10, R14 ;  /* 0x0000000a0a0e8c2b */ /* 0x010fe2000800000e */
[----:B-----5:R-:W-:-:S06]  /*0d20*/  @!P1 IMAD R11, R2, R18, R19 ;  /* 0x00000012020b9224 */ /* 0x020fcc00078e0213 */
[----:B------:R2:W-:Y:S01]  /*0d30*/  @!P0 STG.E.64 desc[UR14][R4.64], R14 ;  /* 0x0000000e04008986 */ /* 0x0005e2000c101b0e */
[----:B-1----:R-:W-:Y:S01]  /*0d40*/  @!P1 IMAD.WIDE R10, R11, 0x8, R8 ;  /* 0x000000080b0a9825 */ /* 0x002fe200078e0208 */
[----:B------:R-:W-:Y:S01]  /*0d50*/  IADD3 R19, PT, PT, R19, R0, RZ ;  /* 0x0000000013137210 */ /* 0x000fe20007ffe0ff */
[----:B------:R-:W1:Y:S01]  /*0d60*/  LDC.64 R8, c[0x0][0x380] ;  /* 0x0000e000ff087b82 */ /* 0x000e620000000a00 */
[----:B------:R-:W3:Y:S04]  /*0d70*/  @!P1 LDG.E.64 R12, desc[UR14][R6.64] ;  /* 0x0000000e060c9981 */ /* 0x000ee8000c1e1b00 */
[----:B------:R-:W4:Y:S01]  /*0d80*/  @!P1 LDG.E.64 R10, desc[UR14][R10.64] ;  /* 0x0000000e0a0a9981 */ /* 0x000f22000c1e1b00 */
[----:B------:R-:W-:-:S13]  /*0d90*/  ISETP.GE.AND P0, PT, R19, UR13, PT ;  /* 0x0000000d13007c0c */ /* 0x000fda000bf06270 */
[----:B------:R-:W5:Y:S08]  /*0da0*/  @!P0 LDC R2, c[0x0][0x3a0] ;  /* 0x0000e800ff028b82 */ /* 0x000f700000000800 */
[----:B------:R-:W5:Y:S01]  /*0db0*/  @!P0 LDC R18, c[0x0][0x394] ;  /* 0x0000e500ff128b82 */ /* 0x000f620000000800 */
[----:B--2---:R-:W-:-:S04]  /*0dc0*/  @!P0 IMAD.WIDE R4, R19, 0x8, R16 ;  /* 0x0000000813048825 */ /* 0x004fc800078e0210 */
[----:B-----5:R-:W-:-:S04]  /*0dd0*/  @!P0 IMAD R15, R2, R18, R19 ;  /* 0x00000012020f8224 */ /* 0x020fc800078e0213 */
[----:B-1----:R-:W-:Y:S01]  /*0de0*/  @!P0 IMAD.WIDE R8, R15, 0x8, R8 ;  /* 0x000000080f088825 */ /* 0x002fe200078e0208 */
[----:B---3--:R-:W-:-:S08]  /*0df0*/  @!P1 DMUL R12, R12, UR4 ;  /* 0x000000040c0c9c28 */ /* 0x008fd00008000000 */
[----:B----4-:R-:W-:-:S07]  /*0e00*/  @!P1 DFMA R12, R10, UR10, R12 ;  /* 0x0000000a0a0c9c2b */ /* 0x010fce000800000c */
[----:B------:R1:W-:Y:S04]  /*0e10*/  @!P1 STG.E.64 desc[UR14][R6.64], R12 ;  /* 0x0000000c06009986 */ /* 0x0003e8000c101b0e */
[----:B------:R-:W2:Y:S04]  /*0e20*/  @!P0 LDG.E.64 R10, desc[UR14][R4.64] ;  /* 0x0000000e040a8981 */ /* 0x000ea8000c1e1b00 */
[----:B------:R-:W3:Y:S01]  /*0e30*/  @!P0 LDG.E.64 R8, desc[UR14][R8.64] ;  /* 0x0000000e08088981 */ /* 0x000ee2000c1e1b00 */
[----:B------:R-:W-:Y:S01]  /*0e40*/  UIADD3 UR6, UPT, UPT, UR6, 0x4, URZ ;  /* 0x0000000406067890 */ /* 0x000fe2000fffe0ff */
[----:B--2---:R-:W-:-:S08]  /*0e50*/  @!P0 DMUL R10, R10, UR4 ;  /* 0x000000040a0a8c28 */ /* 0x004fd00008000000 */
[----:B---3--:R-:W-:-:S07]  /*0e60*/  @!P0 DFMA R10, R8, UR10, R10 ;  /* 0x0000000a080a8c2b */ /* 0x008fce000800000a */
[----:B------:R1:W-:Y:S04]  /*0e70*/  @!P0 STG.E.64 desc[UR14][R4.64], R10 ;  /* 0x0000000a04008986 */ /* 0x0003e8000c101b0e */
.L_x_2:
[----:B------:R-:W-:-:S06]  /*0e80*/  ULOP3.LUT UP0, UR9, UR9, 0x3, URZ, 0xc0, !UPT ;  /* 0x0000000309097892 */ /* 0x000fcc000f80c0ff */
[----:B------:R-:W-:-:S13]  /*0e90*/  PLOP3.LUT P0, PT, PT, PT, UP0, 0x80, 0x8 ;  /* 0x000000000008781c */ /* 0x000fda0003f0f008 */
[----:B------:R-:W-:Y:S05]  /*0ea0*/  @!P0 EXIT ;  /* 0x000000000000894d */ /* 0x000fea0003800000 */
[----:B------:R-:W-:-:S09]  /*0eb0*/  UISETP.NE.AND UP0, UPT, UR9, 0x1, UPT ;  /* 0x000000010900788c */ /* 0x000fd2000bf05270 */
[----:B------:R-:W-:Y:S05]  /*0ec0*/  BRA.U !UP0, `(.L_x_3) ;  /* 0x00000001087c7547 */ /* 0x000fea000b800000 */
[----:B------:R-:W3:Y:S01]  /*0ed0*/  LDCU UR12, c[0x0][0x39c] ;  /* 0x00007380ff0c77ac */ /* 0x000ee20008000800 */
[----:B-1----:R-:W1:Y:S01]  /*0ee0*/  LDC.64 R4, c[0x0][0x388] ;  /* 0x0000e200ff047b82 */ /* 0x002e620000000a00 */
[----:B------:R-:W-:-:S07]  /*0ef0*/  UIADD3 UR9, UPT, UPT, UR6, UR8, URZ ;  /* 0x0000000806097290 */ /* 0x000fce000fffe0ff */
[----:B------:R-:W4:Y:S01]  /*0f00*/  LDC.64 R10, c[0x0][0x380] ;  /* 0x0000e000ff0a7b82 */ /* 0x000f220000000a00 */
[----:B--2---:R-:W-:-:S07]  /*0f10*/  IMAD R17, R0, UR9, R3 ;  /* 0x0000000900117c24 */ /* 0x004fce000f8e0203 */
[----:B------:R-:W2:Y:S01]  /*0f20*/  LDC.64 R14, c[0x0][0x388] ;  /* 0x0000e200ff0e7b82 */ /* 0x000ea20000000a00 */
[----:B---3--:R-:W-:-:S13]  /*0f30*/  ISETP.GE.AND P0, PT, R17, UR12, PT ;  /* 0x0000000c11007c0c */ /* 0x008fda000bf06270 */
[----:B------:R-:W3:Y:S01]  /*0f40*/  @!P0 LDC R2, c[0x0][0x3a0] ;  /* 0x0000e800ff028b82 */ /* 0x000ee20000000800 */
[----:B-1----:R-:W-:-:S05]  /*0f50*/  @!P0 IMAD.WIDE R4, R17, 0x8, R4 ;  /* 0x0000000811048825 */ /* 0x002fca00078e0204 */
[----:B------:R-:W5:Y:S02]  /*0f60*/  @!P0 LDG.E.64 R8, desc[UR14][R4.64] ;  /* 0x0000000e04088981 */ /* 0x000f64000c1e1b00 */
[----:B------:R-:W3:Y:S02]  /*0f70*/  @!P0 LDC R7, c[0x0][0x394] ;  /* 0x0000e500ff078b82 */ /* 0x000ee40000000800 */
[----:B---3--:R-:W-:-:S04]  /*0f80*/  @!P0 IMAD R7, R2, R7, R17 ;  /* 0x0000000702078224 */ /* 0x008fc800078e0211 */
[----:B----4-:R-:W-:Y:S01]  /*0f90*/  @!P0 IMAD.WIDE R10, R7, 0x8, R10 ;  /* 0x00000008070a8825 */ /* 0x010fe200078e020a */
[----:B------:R-:W-:Y:S01]  /*0fa0*/  IADD3 R17, PT, PT, R17, R0, RZ ;  /* 0x0000000011117210 */ /* 0x000fe20007ffe0ff */
[----:B------:R-:W1:Y:S04]  /*0fb0*/  LDC.64 R6, c[0x0][0x380] ;  /* 0x0000e000ff067b82 */ /* 0x000e680000000a00 */
[----:B------:R-:W3:Y:S01]  /*0fc0*/  @!P0 LDG.E.64 R10, desc[UR14][R10.64] ;  /* 0x0000000e0a0a8981 */ /* 0x000ee2000c1e1b00 */
[----:B------:R-:W-:-:S13]  /*0fd0*/  ISETP.GE.AND P1, PT, R17, UR12, PT ;  /* 0x0000000c11007c0c */ /* 0x000fda000bf26270 */
[----:B------:R-:W4:Y:S08]  /*0fe0*/  @!P1 LDC R2, c[0x0][0x3a0] ;  /* 0x0000e800ff029b82 */ /* 0x000f300000000800 */
[----:B------:R-:W4:Y:S01]  /*0ff0*/  @!P1 LDC R16, c[0x0][0x394] ;  /* 0x0000e500ff109b82 */ /* 0x000f220000000800 */
[----:B-----5:R-:W-:-:S08]  /*1000*/  @!P0 DMUL R8, R8, UR4 ;  /* 0x0000000408088c28 */ /* 0x020fd00008000000 */
[----:B---3--:R-:W-:Y:S01]  /*1010*/  @!P0 DFMA R12, R10, UR10, R8 ;  /* 0x0000000a0a0c8c2b */ /* 0x008fe20008000008 */
[----:B--2---:R-:W-:-:S04]  /*1020*/  @!P1 IMAD.WIDE R8, R17, 0x8, R14 ;  /* 0x0000000811089825 */ /* 0x004fc800078e020e */
[----:B----4-:R-:W-:Y:S02]  /*1030*/  @!P1 IMAD R15, R2, R16, R17 ;  /* 0x00000010020f9224 */ /* 0x010fe400078e0211 */
[----:B------:R3:W-:Y:S04]  /*1040*/  @!P0 STG.E.64 desc[UR14][R4.64], R12 ;  /* 0x0000000c04008986 */ /* 0x0007e8000c101b0e */
[----:B------:R-:W2:Y:S01]  /*1050*/  @!P1 LDG.E.64 R10, desc[UR14][R8.64] ;  /* 0x0000000e080a9981 */ /* 0x000ea2000c1e1b00 */
[----:B-1----:R-:W-:-:S06]  /*1060*/  @!P1 IMAD.WIDE R6, R15, 0x8, R6 ;  /* 0x000000080f069825 */ /* 0x002fcc00078e0206 */
[----:B------:R-:W4:Y:S01]  /*1070*/  @!P1 LDG.E.64 R6, desc[UR14][R6.64] ;  /* 0x0000000e06069981 */ /* 0x000f22000c1e1b00 */
[----:B------:R-:W-:Y:S01]  /*1080*/  UIADD3 UR6, UPT, UPT, UR6, 0x2, URZ ;  /* 0x0000000206067890 */ /* 0x000fe2000fffe0ff */
[----:B--2---:R-:W-:-:S08]  /*1090*/  @!P1 DMUL R10, R10, UR4 ;  /* 0x000000040a0a9c28 */ /* 0x004fd00008000000 */
[----:B----4-:R-:W-:-:S07]  /*10a0*/  @!P1 DFMA R10, R6, UR10, R10 ;  /* 0x0000000a060a9c2b */ /* 0x010fce000800000a */
[----:B------:R3:W-:Y:S04]  /*10b0*/  @!P1 STG.E.64 desc[UR14][R8.64], R10 ;  /* 0x0000000a08009986 */ /* 0x0007e8000c101b0e */
.L_x_3:
[----:B------:R-:W-:-:S04]  /*10c0*/  ULOP3.LUT UR7, UR7, 0x1, URZ, 0xc0, !UPT ;  /* 0x0000000107077892 */ /* 0x000fc8000f8ec0ff */
[----:B------:R-:W-:-:S06]  /*10d0*/  UISETP.NE.U32.AND UP0, UPT, UR7, 0x1, UPT ;  /* 0x000000010700788c */ /* 0x000fcc000bf05070 */
[----:B------:R-:W-:-:S13]  /*10e0*/  PLOP3.LUT P0, PT, PT, PT, UP0, 0x80, 0x8 ;  /* 0x000000000008781c */ /* 0x000fda0003f0f008 */
[----:B------:R-:W-:Y:S05]  /*10f0*/  @!P0 EXIT ;  /* 0x000000000000894d */ /* 0x000fea0003800000 */
[----:B------:R-:W4:Y:S01]  /*1100*/  LDCU UR7, c[0x0][0x39c] ;  /* 0x00007380ff0777ac */ /* 0x000f220008000800 */
[----:B------:R-:W-:-:S06]  /*1110*/  UIADD3 UR6, UPT, UPT, UR8, UR6, URZ ;  /* 0x0000000608067290 */ /* 0x000fcc000fffe0ff */
[----:B--23--:R-:W-:-:S05]  /*1120*/  IMAD R9, R0, UR6, R3 ;  /* 0x0000000600097c24 */ /* 0x00cfca000f8e0203 */
[----:B----4-:R-:W-:-:S13]  /*1130*/  ISETP.GE.AND P0, PT, R9, UR7, PT ;  /* 0x0000000709007c0c */ /* 0x010fda000bf06270 */
[----:B------:R-:W-:Y:S05]  /*1140*/  @P0 EXIT ;  /* 0x000000000000094d */ /* 0x000fea0003800000 */
[----:B-1----:R-:W1:Y:S01]  /*1150*/  LDC.64 R4, c[0x0][0x388] ;  /* 0x0000e200ff047b82 */ /* 0x002e620000000a00 */
[----:B------:R-:W2:Y:S07]  /*1160*/  LDCU UR6, c[0x0][0x3a0] ;  /* 0x00007400ff0677ac */ /* 0x000eae0008000800 */
[----:B------:R-:W2:Y:S08]  /*1170*/  LDC R0, c[0x0][0x394] ;  /* 0x0000e500ff007b82 */ /* 0x000eb00000000800 */
[----:B------:R-:W3:Y:S01]  /*1180*/  LDC.64 R2, c[0x0][0x380] ;  /* 0x0000e000ff027b82 */ /* 0x000ee20000000a00 */
[----:B-1----:R-:W-:-:S05]  /*1190*/  IMAD.WIDE R4, R9, 0x8, R4 ;  /* 0x0000000809047825 */ /* 0x002fca00078e0204 */
[----:B------:R-:W4:Y:S01]  /*11a0*/  LDG.E.64 R6, desc[UR14][R4.64] ;  /* 0x0000000e04067981 */ /* 0x000f22000c1e1b00 */
[----:B--2---:R-:W-:-:S04]  /*11b0*/  IMAD R9, R0, UR6, R9 ;  /* 0x0000000600097c24 */ /* 0x004fc8000f8e0209 */
[----:B---3--:R-:W-:-:S06]  /*11c0*/  IMAD.WIDE R2, R9, 0x8, R2 ;  /* 0x0000000809027825 */ /* 0x008fcc00078e0202 */
[----:B------:R-:W2:Y:S01]  /*11d0*/  LDG.E.64 R2, desc[UR14][R2.64] ;  /* 0x0000000e02027981 */ /* 0x000ea2000c1e1b00 */
[----:B----4-:R-:W-:-:S08]  /*11e0*/  DMUL R6, R6, UR4 ;  /* 0x0000000406067c28 */ /* 0x010fd00008000000 */
[----:B--2---:R-:W-:-:S07]  /*11f0*/  DFMA R6, R2, UR10, R6 ;  /* 0x0000000a02067c2b */ /* 0x004fce0008000006 */
[----:B------:R-:W-:Y:S01]  /*1200*/  STG.E.64 desc[UR14][R4.64], R6 ;  /* 0x0000000604007986 */ /* 0x000fe2000c101b0e */
[----:B------:R-:W-:Y:S05]  /*1210*/  EXIT ;  /* 0x000000000000794d */ /* 0x000fea0003800000 */
.L_x_4:
[----:B------:R-:W-:-:S00]  /*1220*/  BRA `(.L_x_4) ;  /* 0xfffffffc00fc7947 */ /* 0x000fc0000383ffff */
[----:B------:R-:W-:-:S00]  /*1230*/  NOP ;  /* 0x0000000000007918 */ /* 0x000fc00000000000 */
        /* <DEDUP_REMOVED lines=12> */
.L_x_78:


//--------------------- .text._Z33dvc_ScaLBL_D3Q7_Ion_Init_FromFilePdS_i --------------------------
	.section	.text._Z33dvc_ScaLBL_D3Q7_Ion_Init_FromFilePdS_i,"ax",@progbits
	.align	128
        .global         _Z33dvc_ScaLBL_D3Q7_Ion_Init_FromFilePdS_i
        .type           _Z33dvc_ScaLBL_D3Q7_Ion_Init_FromFilePdS_i,@function
        .size           _Z33dvc_ScaLBL_D3Q7_Ion_Init_FromFilePdS_i,(.L_x_79 - _Z33dvc_ScaLBL_D3Q7_Ion_Init_FromFilePdS_i)
        .other          _Z33dvc_ScaLBL_D3Q7_Ion_Init_FromFilePdS_i,@"STO_CUDA_ENTRY STV_DEFAULT"
_Z33dvc_ScaLBL_D3Q7_Ion_Init_FromFilePdS_i:
.text._Z33dvc_ScaLBL_D3Q7_Ion_Init_FromFilePdS_i:
[----:B------:R-:W-:Y:S01]  /*0000*/  LDC R1, c[0x0][0x37c] ;  /* 0x0000df00ff017b82 */ /* 0x000fe20000000800 */
[----:B------:R-:W0:Y:S02]  /*0010*/  LDCU UR4, c[0x0][0x390] ;  /* 0x00007200ff0477ac */ /* 0x000e240008000800 */
[----:B0-----:R-:W-:-:S04]  /*0020*/  MOV R0, UR4 ;  /* 0x0000000400007c02 */ /* 0x001fc80008000f00 */
[----:B------:R-:W-:-:S13]  /*0030*/  ISETP.GE.AND P0, PT, R0, -0x3ffff, PT ;  /* 0xfffc00010000780c */ /* 0x000fda0003f06270 */
[----:B------:R-:W-:Y:S05]  /*0040*/  @!P0 EXIT ;  /* 0x000000000000894d */ /* 0x000fea0003800000 */
[----:B------:R-:W0:Y:S01]  /*0050*/  S2R R29, SR_CTAID.X ;  /* 0x00000000001d7919 */ /* 0x000e220000002500 */
[----:B------:R-:W-:Y:S01]  /*0060*/  SHF.R.S32.HI R3, RZ, 0x1f, R0 ;  /* 0x0000001fff037819 */ /* 0x000fe20000011400 */
[----:B------:R-:W1:Y:S01]  /*0070*/  LDC R4, c[0x0][0x360] ;  /* 0x0000d800ff047b82 */ /* 0x000e620000000800 */
[----:B------:R-:W2:Y:S01]  /*0080*/  LDCU.64 UR4, c[0x0][0x358] ;  /* 0x00006b00ff0477ac */ /* 0x000ea20008000a00 */
[----:B------:R-:W3:Y:S01]  /*0090*/  S2R R5, SR_TID.X ;  /* 0x0000000000057919 */ /* 0x000ee20000002100 */
[----:B------:R-:W-:Y:S01]  /*00a0*/  LEA.HI R2, R3, R0, RZ, 0x12 ;  /* 0x0000000003027211 */ /* 0x000fe200078f90ff */
[----:B------:R-:W-:-:S03]  /*00b0*/  HFMA2 R6, -RZ, RZ, 0, 0 ;  /* 0x00000000ff067431 */ /* 0x000fc600000001ff */
[----:B------:R-:W-:-:S04]  /*00c0*/  SHF.R.S32.HI R2, RZ, 0x12, R2 ;  /* 0x00000012ff027819 */ /* 0x000fc80000011402 */
[C---:B------:R-:W-:Y:S02]  /*00d0*/  ISETP.GE.U32.AND P1, PT, R2.reuse, 0x3, PT ;  /* 0x000000030200780c */ /* 0x040fe40003f26070 */
[----:B------:R-:W-:-:S04]  /*00e0*/  IADD3 R8, PT, PT, R2, 0x1, RZ ;  /* 0x0000000102087810 */ /* 0x000fc80007ffe0ff */
[----:B------:R-:W-:Y:S01]  /*00f0*/  LOP3.LUT P0, R3, R8, 0x3, RZ, 0xc0, !PT ;  /* 0x0000000308037812 */ /* 0x000fe2000780c0ff */
[----:B0-----:R-:W-:-:S06]  /*0100*/  IMAD R7, R2, R29, R29 ;  /* 0x0000001d02077224 */ /* 0x001fcc00078e021d */
[----:B--2---:R-:W-:Y:S06]  /*0110*/  @!P1 BRA `(.L_x_5) ;  /* 0x0000000400989947 */ /* 0x004fec0003800000 */
[----:B------:R-:W0:Y:S01]  /*0120*/  LDC R0, c[0x0][0x390] ;  /* 0x0000e400ff007b82 */ /* 0x000e220000000800 */
[-C--:B-1----:R-:W-:Y:S01]  /*0130*/  IMAD R29, R29, R4.reuse, RZ ;  /* 0x000000041d1d7224 */ /* 0x082fe200078e02ff */
[C---:B------:R-:W-:Y:S01]  /*0140*/  IADD3 R23, PT, PT, R7.reuse, 0x2, RZ ;  /* 0x0000000207177810 */ /* 0x040fe20007ffe0ff */
[CC--:B------:R-:W-:Y:S01]  /*0150*/  IMAD R10, R7.reuse, R4.reuse, R4 ;  /* 0x00000004070a7224 */ /* 0x0c0fe200078e0204 */
[----:B------:R-:W-:Y:S01]  /*0160*/  IADD3 R27, PT, PT, R7, 0x3, RZ ;  /* 0x00000003071b7810 */ /* 0x000fe20007ffe0ff */
[C-C-:B---3--:R-:W-:Y:S01]  /*0170*/  IMAD R29, R8.reuse, R29, R5.reuse ;  /* 0x0000001d081d7224 */ /* 0x148fe200078e0205 */
[----:B------:R-:W-:Y:S01]  /*0180*/  LOP3.LUT R6, R8, 0xfffffffc, RZ, 0xc0, !PT ;  /* 0xfffffffc08067812 */ /* 0x000fe200078ec0ff */
[-CC-:B------:R-:W-:Y:S01]  /*0190*/  IMAD R23, R23, R4.reuse, R5.reuse ;  /* 0x0000000417177224 */ /* 0x180fe200078e0205 */
[----:B------:R-:W-:Y:S01]  /*01a0*/  IADD3 R9, PT, PT, R10, R5, RZ ;  /* 0x000000050a097210 */ /* 0x000fe20007ffe0ff */
[----:B------:R-:W-:Y:S01]  /*01b0*/  IMAD R27, R27, R4, R5 ;  /* 0x000000041b1b7224 */ /* 0x000fe200078e0205 */
[----:B------:R-:W-:-:S07]  /*01c0*/  IADD3 R8, PT, PT, -R6, RZ, RZ ;  /* 0x000000ff06087210 */ /* 0x000fce0007ffe1ff */
.L_x_6:
[----:B------:R-:W1:Y:S01]  /*01d0*/  LDC.64 R16, c[0x0][0x388] ;  /* 0x0000e200ff107b82 */ /* 0x000e620000000a00 */
[----:B0-----:R-:W-:-:S07]  /*01e0*/  ISETP.GE.AND P2, PT, R29, R0, PT ;  /* 0x000000001d00720c */ /* 0x001fce0003f46270 */
[----:B------:R-:W0:Y:S08]  /*01f0*/  LDC.64 R12, c[0x0][0x380] ;  /* 0x0000e000ff0c7b82 */ /* 0x000e300000000a00 */
[----:B------:R-:W2:Y:S01]  /*0200*/  LDC.64 R10, c[0x0][0x388] ;  /* 0x0000e200ff0a7b82 */ /* 0x000ea20000000a00 */
[----:B-1----:R-:W-:-:S05]  /*0210*/  @!P2 IMAD.WIDE R16, R29, 0x8, R16 ;  /* 0x000000081d10a825 */ /* 0x002fca00078e0210 */
[----:B------:R-:W3:Y:S01]  /*0220*/  @!P2 LDG.E.64 R20, desc[UR4][R16.64] ;  /* 0x000000041014a981 */ /* 0x000ee2000c1e1b00 */
[----:B------:R-:W-:Y:S01]  /*0230*/  ISETP.GE.AND P1, PT, R9, R0, PT ;  /* 0x000000000900720c */ /* 0x000fe20003f26270 */
[----:B0-----:R-:W-:-:S04]  /*0240*/  @!P2 IMAD.WIDE R12, R29, 0x8, R12 ;  /* 0x000000081d0ca825 */ /* 0x001fc800078e020c */
[----:B------:R-:W-:-:S08]  /*0250*/  @!P2 IMAD.WIDE R24, R0, 0x8, R12 ;  /* 0x000000080018a825 */ /* 0x000fd000078e020c */
[----:B--2---:R-:W-:-:S04]  /*0260*/  @!P1 IMAD.WIDE R10, R9, 0x8, R10 ;  /* 0x00000008090a9825 */ /* 0x004fc800078e020a */
[----:B------:R-:W-:Y:S01]  /*0270*/  @!P2 IMAD.WIDE R18, R0, 0x8, R24 ;  /* 0x000000080012a825 */ /* 0x000fe200078e0218 */
[C---:B---3--:R-:W-:Y:S02]  /*0280*/  @!P2 DMUL R14, R20.reuse, 0.25 ;  /* 0x3fd00000140ea828 */ /* 0x048fe40000000000 */
[----:B------:R-:W-:-:S05]  /*0290*/  @!P2 DMUL R20, R20, 0.125 ;  /* 0x3fc000001414a828 */ /* 0x000fca0000000000 */
[----:B------:R0:W-:Y:S04]  /*02a0*/  @!P2 STG.E.64 desc[UR4][R12.64], R14 ;  /* 0x0000000e0c00a986 */ /* 0x0001e8000c101b04 */
[----:B------:R1:W-:Y:S04]  /*02b0*/  @!P2 STG.E.64 desc[UR4][R24.64], R20 ;  /* 0x000000141800a986 */ /* 0x0003e8000c101b04 */
[----:B------:R2:W-:Y:S01]  /*02c0*/  @!P2 STG.E.64 desc[UR4][R18.64], R20 ;  /* 0x000000141200a986 */ /* 0x0005e2000c101b04 */
[----:B0-----:R-:W-:-:S05]  /*02d0*/  @!P2 IMAD.WIDE R14, R0, 0x8, R18 ;  /* 0x00000008000ea825 */ /* 0x001fca00078e0212 */
[----:B------:R-:W-:Y:S01]  /*02e0*/  @!P2 STG.E.64 desc[UR4][R14.64], R20 ;  /* 0x000000140e00a986 */ /* 0x000fe2000c101b04 */
[----:B------:R-:W-:-:S05]  /*02f0*/  @!P2 IMAD.WIDE R16, R0, 0x8, R14 ;  /* 0x000000080010a825 */ /* 0x000fca00078e020e */
[----:B------:R-:W-:Y:S01]  /*0300*/  @!P2 STG.E.64 desc[UR4][R16.64], R20 ;  /* 0x000000141000a986 */ /* 0x000fe2000c101b04 */
[----:B------:R-:W-:-:S05]  /*0310*/  @!P2 IMAD.WIDE R12, R0, 0x8, R16 ;  /* 0x00000008000ca825 */ /* 0x000fca00078e0210 */
[----:B------:R-:W-:Y:S01]  /*0320*/  @!P2 STG.E.64 desc[UR4][R12.64], R20 ;  /* 0x000000140c00a986 */ /* 0x000fe2000c101b04 */
[----:B-1----:R-:W-:-:S05]  /*0330*/  @!P2 IMAD.WIDE R24, R0, 0x8, R12 ;  /* 0x000000080018a825 */ /* 0x002fca00078e020c */
[----:B------:R0:W-:Y:S04]  /*0340*/  @!P2 STG.E.64 desc[UR4][R24.64], R20 ;  /* 0x000000141800a986 */ /* 0x0001e8000c101b04 */
[----:B--2---:R1:W2:Y:S01]  /*0350*/  @!P1 LDG.E.64 R18, desc[UR4][R10.64] ;  /* 0x000000040a129981 */ /* 0x0042a2000c1e1b00 */
[----:B------:R-:W-:Y:S01]  /*0360*/  ISETP.GE.AND P2, PT, R23, R0, PT ;  /* 0x000000001700720c */ /* 0x000fe20003f46270 */
[----:B-1----:R-:W0:Y:S02]  /*0370*/  LDC.64 R10, c[0x0][0x380] ;  /* 0x0000e000ff0a7b82 */ /* 0x002e240000000a00 */
[----:B0-----:R-:W-:-:S06]  /*0380*/  @!P1 IMAD.WIDE R24, R9, 0x8, R10 ;  /* 0x0000000809189825 */ /* 0x001fcc00078e020a */
[----:B------:R-:W0:Y:S01]  /*0390*/  LDC.64 R10, c[0x0][0x388] ;  /* 0x0000e200ff0a7b82 */ /* 0x000e220000000a00 */
[----:B------:R-:W-:-:S04]  /*03a0*/  @!P1 IMAD.WIDE R20, R0, 0x8, R24 ;  /* 0x0000000800149825 */ /* 0x000fc800078e0218 */
[----:B------:R-:W-:-:S04]  /*03b0*/  @!P1 IMAD.WIDE R14, R0, 0x8, R20 ;  /* 0x00000008000e9825 */ /* 0x000fc800078e0214 */
[----:B------:R-:W-:-:S04]  /*03c0*/  @!P1 IMAD.WIDE R16, R0, 0x8, R14 ;  /* 0x0000000800109825 */ /* 0x000fc800078e020e */
[----:B0-----:R-:W-:Y:S01]  /*03d0*/  @!P2 IMAD.WIDE R10, R23, 0x8, R10 ;  /* 0x00000008170aa825 */ /* 0x001fe200078e020a */
[C---:B--2---:R-:W-:Y:S02]  /*03e0*/  @!P1 DMUL R12, R18.reuse, 0.25 ;  /* 0x3fd00000120c9828 */ /* 0x044fe40000000000 */
[----:B------:R-:W-:-:S05]  /*03f0*/  @!P1 DMUL R18, R18, 0.125 ;  /* 0x3fc0000012129828 */ /* 0x000fca0000000000 */
[----:B------:R0:W-:Y:S04]  /*0400*/  @!P1 STG.E.64 desc[UR4][R24.64], R12 ;  /* 0x0000000c18009986 */ /* 0x0001e8000c101b04 */
[----:B------:R1:W-:Y:S04]  /*0410*/  @!P1 STG.E.64 desc[UR4][R20.64], R18 ;  /* 0x0000001214009986 */ /* 0x0003e8000c101b04 */
[----:B------:R-:W-:Y:S04]  /*0420*/  @!P1 STG.E.64 desc[UR4][R14.64], R18 ;  /* 0x000000120e009986 */ /* 0x000fe8000c101b04 */
[----:B------:R2:W-:Y:S01]  /*0430*/  @!P1 STG.E.64 desc[UR4][R16.64], R18 ;  /* 0x0000001210009986 */ /* 0x0005e2000c101b04 */
[----:B0-----:R-:W-:-:S05]  /*0440*/  @!P1 IMAD.WIDE R12, R0, 0x8, R16 ;  /* 0x00000008000c9825 */ /* 0x001fca00078e0210 */
[----:B------:R0:W-:Y:S01]  /*0450*/  @!P1 STG.E.64 desc[UR4][R12.64], R18 ;  /* 0x000000120c009986 */ /* 0x0001e2000c101b04 */
[----:B-1----:R-:W-:-:S05]  /*0460*/  @!P1 IMAD.WIDE R20, R0, 0x8, R12 ;  /* 0x0000000800149825 */ /* 0x002fca00078e020c */
[----:B------:R-:W-:Y:S01]  /*0470*/  @!P1 STG.E.64 desc[UR4][R20.64], R18 ;  /* 0x0000001214009986 */ /* 0x000fe2000c101b04 */
[----:B--2---:R-:W-:-:S05]  /*0480*/  @!P1 IMAD.WIDE R16, R0, 0x8, R20 ;  /* 0x0000000800109825 */ /* 0x004fca00078e0214 */
[----:B------:R1:W-:Y:S04]  /*0490*/  @!P1 STG.E.64 desc[UR4][R16.64], R18 ;  /* 0x0000001210009986 */ /* 0x0003e8000c101b04 */
[----:B------:R2:W3:Y:S01]  /*04a0*/  @!P2 LDG.E.64 R24, desc[UR4][R10.64] ;  /* 0x000000040a18a981 */ /* 0x0004e2000c1e1b00 */
[----:B------:R-:W-:Y:S01]  /*04b0*/  ISETP.GE.AND P1, PT, R27, R0, PT ;  /* 0x000000001b00720c */ /* 0x000fe20003f26270 */
[----:B--2---:R-:W0:Y:S02]  /*04c0*/  LDC.64 R10, c[0x0][0x380] ;  /* 0x0000e000ff0a7b82 */ /* 0x004e240000000a00 */
[----:B0-----:R-:W-:-:S06]  /*04d0*/  @!P2 IMAD.WIDE R12, R23, 0x8, R10 ;  /* 0x00000008170ca825 */ /* 0x001fcc00078e020a */
[----:B------:R-:W0:Y:S01]  /*04e0*/  LDC.64 R10, c[0x0][0x388] ;  /* 0x0000e200ff0a7b82 */ /* 0x000e220000000a00 */
[----:B-1----:R-:W-:-:S04]  /*04f0*/  @!P2 IMAD.WIDE R18, R0, 0x8, R12 ;  /* 0x000000080012a825 */ /* 0x002fc800078e020c */
[----:B------:R-:W-:-:S04]  /*0500*/  @!P2 IMAD.WIDE R16, R0, 0x8, R18 ;  /* 0x000000080010a825 */ /* 0x000fc800078e0212 */
[----:B0-----:R-:W-:Y:S01]  /*0510*/  @!P1 IMAD.WIDE R10, R27, 0x8, R10 ;  /* 0x000000081b0a9825 */ /* 0x001fe200078e020a */
[C---:B---3--:R-:W-:Y:S02]  /*0520*/  @!P2 DMUL R14, R24.reuse, 0.25 ;  /* 0x3fd00000180ea828 */ /* 0x048fe40000000000 */
[----:B------:R-:W-:-:S05]  /*0530*/  @!P2 DMUL R24, R24, 0.125 ;  /* 0x3fc000001818a828 */ /* 0x000fca0000000000 */
[----:B------:R0:W-:Y:S04]  /*0540*/  @!P2 STG.E.64 desc[UR4][R12.64], R14 ;  /* 0x0000000e0c00a986 */ /* 0x0001e8000c101b04 */
[----:B------:R-:W-:Y:S04]  /*0550*/  @!P2 STG.E.64 desc[UR4][R18.64], R24 ;  /* 0x000000181200a986 */ /* 0x000fe8000c101b04 */
[----:B------:R-:W-:Y:S01]  /*0560*/  @!P2 STG.E.64 desc[UR4][R16.64], R24 ;  /* 0x000000181000a986 */ /* 0x000fe2000c101b04 */
[----:B0-----:R-:W-:-:S05]  /*0570*/  @!P2 IMAD.WIDE R14, R0, 0x8, R16 ;  /* 0x00000008000ea825 */ /* 0x001fca00078e0210 */
[----:B------:R0:W-:Y:S01]  /*0580*/  @!P2 STG.E.64 desc[UR4][R14.64], R24 ;  /* 0x000000180e00a986 */ /* 0x0001e2000c101b04 */
[----:B------:R-:W-:-:S05]  /*0590*/  @!P2 IMAD.WIDE R12, R0, 0x8, R14 ;  /* 0x00000008000ca825 */ /* 0x000fca00078e020e */
[----:B------:R-:W-:Y:S01]  /*05a0*/  @!P2 STG.E.64 desc[UR4][R12.64], R24 ;  /* 0x000000180c00a986 */ /* 0x000fe2000c101b04 */
[----:B------:R-:W-:-:S05]  /*05b0*/  @!P2 IMAD.WIDE R20, R0, 0x8, R12 ;  /* 0x000000080014a825 */ /* 0x000fca00078e020c */
[----:B------:R-:W-:Y:S01]  /*05c0*/  @!P2 STG.E.64 desc[UR4][R20.64], R24 ;  /* 0x000000181400a986 */ /* 0x000fe2000c101b04 */
[----:B0-----:R-:W-:-:S05]  /*05d0*/  @!P2 IMAD.WIDE R14, R0, 0x8, R20 ;  /* 0x00000008000ea825 */ /* 0x001fca00078e0214 */
[----:B------:R0:W-:Y:S04]  /*05e0*/  @!P2 STG.E.64 desc[UR4][R14.64], R24 ;  /* 0x000000180e00a986 */ /* 0x0001e8000c101b04 */
[----:B------:R1:W2:Y:S01]  /*05f0*/  @!P1 LDG.E.64 R18, desc[UR4][R10.64] ;  /* 0x000000040a129981 */ /* 0x0002a2000c1e1b00 */
[----:B------:R-:W-:Y:S02]  /*0600*/  IADD3 R8, PT, PT, R8, 0x4, RZ ;  /* 0x0000000408087810 */ /* 0x000fe40007ffe0ff */
[C---:B------:R-:W-:Y:S02]  /*0610*/  LEA R29, R4.reuse, R29, 0x2 ;  /* 0x0000001d041d7211 */ /* 0x040fe400078e10ff */
[C---:B------:R-:W-:Y:S02]  /*0620*/  LEA R9, R4.reuse, R9, 0x2 ;  /* 0x0000000904097211 */ /* 0x040fe400078e10ff */
[C---:B------:R-:W-:Y:S01]  /*0630*/  LEA R23, R4.reuse, R23, 0x2 ;  /* 0x0000001704177211 */ /* 0x040fe200078e10ff */
[----:B-1----:R-:W0:Y:S02]  /*0640*/  LDC.64 R10, c[0x0][0x380] ;  /* 0x0000e000ff0a7b82 */ /* 0x002e240000000a00 */
[----:B0-----:R-:W-:Y:S01]  /*0650*/  @!P1 IMAD.WIDE R24, R27, 0x8, R10 ;  /* 0x000000081b189825 */ /* 0x001fe200078e020a */
[----:B------:R-:W-:-:S03]  /*0660*/  LEA R27, R4, R27, 0x2 ;  /* 0x0000001b041b7211 */ /* 0x000fc600078e10ff */
[----:B------:R-:W-:-:S04]  /*0670*/  @!P1 IMAD.WIDE R10, R0, 0x8, R24 ;  /* 0x00000008000a9825 */ /* 0x000fc800078e0218 */
[----:B------:R-:W-:-:S04]  /*0680*/  @!P1 IMAD.WIDE R12, R0, 0x8, R10 ;  /* 0x00000008000c9825 */ /* 0x000fc800078e020a */
[----:B------:R-:W-:Y:S01]  /*0690*/  @!P1 IMAD.WIDE R14, R0, 0x8, R12 ;  /* 0x00000008000e9825 */ /* 0x000fe200078e020c */
[C---:B--2---:R-:W-:Y:S02]  /*06a0*/  @!P1 DMUL R16, R18.reuse, 0.25 ;  /* 0x3fd0000012109828 */ /* 0x044fe40000000000 */
[----:B------:R-:W-:-:S05]  /*06b0*/  @!P1 DMUL R18, R18, 0.125 ;  /* 0x3fc0000012129828 */ /* 0x000fca0000000000 */
[----:B------:R0:W-:Y:S04]  /*06c0*/  @!P1 STG.E.64 desc[UR4][R24.64], R16 ;  /* 0x0000001018009986 */ /* 0x0001e8000c101b04 */
[----:B------:R1:W-:Y:S04]  /*06d0*/  @!P1 STG.E.64 desc[UR4][R10.64], R18 ;  /* 0x000000120a009986 */ /* 0x0003e8000c101b04 */
[----:B------:R2:W-:Y:S04]  /*06e0*/  @!P1 STG.E.64 desc[UR4][R12.64], R18 ;  /* 0x000000120c009986 */ /* 0x0005e8000c101b04 */
[----:B------:R2:W-:Y:S01]  /*06f0*/  @!P1 STG.E.64 desc[UR4][R14.64], R18 ;  /* 0x000000120e009986 */ /* 0x0005e2000c101b04 */
[----:B0-----:R-:W-:-:S05]  /*0700*/  @!P1 IMAD.WIDE R16, R0, 0x8, R14 ;  /* 0x0000000800109825 */ /* 0x001fca00078e020e */
[----:B------:R2:W-:Y:S01]  /*0710*/  @!P1 STG.E.64 desc[UR4][R16.64], R18 ;  /* 0x0000001210009986 */ /* 0x0005e2000c101b04 */
[----:B------:R-:W-:-:S05]  /*0720*/  @!P1 IMAD.WIDE R20, R0, 0x8, R16 ;  /* 0x0000000800149825 */ /* 0x000fca00078e0210 */
[----:B------:R2:W-:Y:S01]  /*0730*/  @!P1 STG.E.64 desc[UR4][R20.64], R18 ;  /* 0x0000001214009986 */ /* 0x0005e2000c101b04 */
[----:B-1----:R-:W-:-:S05]  /*0740*/  @!P1 IMAD.WIDE R10, R0, 0x8, R20 ;  /* 0x00000008000a9825 */ /* 0x002fca00078e0214 */
[----:B------:R2:W-:Y:S01]  /*0750*/  @!P1 STG.E.64 desc[UR4][R10.64], R18 ;  /* 0x000000120a009986 */ /* 0x0005e2000c101b04 */
[----:B------:R-:W-:-:S13]  /*0760*/  ISETP.NE.AND P1, PT, R8, RZ, PT ;  /* 0x000000ff0800720c */ /* 0x000fda0003f25270 */
[----:B--2---:R-:W-:Y:S05]  /*0770*/  @P1 BRA `(.L_x_6) ;  /* 0xfffffff800941947 */ /* 0x004fea000383ffff */
.L_x_5:
[----:B------:R-:W-:Y:S05]  /*0780*/  @!P0 EXIT ;  /* 0x000000000000894d */ /* 0x000fea0003800000 */
[----:B------:R-:W-:Y:S02]  /*0790*/  ISETP.NE.AND P1, PT, R3, 0x1, PT ;  /* 0x000000010300780c */ /* 0x000fe40003f25270 */
[----:B------:R-:W-:-:S04]  /*07a0*/  LOP3.LUT R2, R2, 0x1, RZ, 0xc0, !PT ;  /* 0x0000000102027812 */ /* 0x000fc800078ec0ff */
[----:B------:R-:W-:-:S07]  /*07b0*/  ISETP.NE.U32.AND P0, PT, R2, 0x1, PT ;  /* 0x000000010200780c */ /* 0x000fce0003f05070 */
[----:B------:R-:W-:Y:S06]  /*07c0*/  @!P1 BRA `(.L_x_7) ;  /* 0x0000000000b89947 */ /* 0x000fec0003800000 */
[----:B------:R-:W0:Y:S01]  /*07d0*/  LDC.64 R20, c[0x0][0x388] ;  /* 0x0000e200ff147b82 */ /* 0x000e220000000a00 */
[----:B------:R-:W-:-:S05]  /*07e0*/  IADD3 R2, PT, PT, R7, R6, RZ ;  /* 0x0000000607027210 */ /* 0x000fca0007ffe0ff */
[----:B-1-3--:R-:W-:Y:S02]  /*07f0*/  IMAD R25, R2, R4, R5 ;  /* 0x0000000402197224 */ /* 0x00afe400078e0205 */
[----:B------:R-:W1:Y:S03]  /*0800*/  LDC.64 R10, c[0x0][0x380] ;  /* 0x0000e000ff0a7b82 */ /* 0x000e660000000a00 */
[----:B------:R-:W-:-:S05]  /*0810*/  ISETP.GE.AND P1, PT, R25, R0, PT ;  /* 0x000000001900720c */ /* 0x000fca0003f26270 */
[----:B------:R-:W2:Y:S08]  /*0820*/  LDC.64 R12, c[0x0][0x388] ;  /* 0x0000e200ff0c7b82 */ /* 0x000eb00000000a00 */
[----:B0-----:R-:W-:-:S06]  /*0830*/  @!P1 IMAD.WIDE R20, R25, 0x8, R20 ;  /* 0x0000000819149825 */ /* 0x001fcc00078e0214 */
[----:B------:R-:W3:Y:S01]  /*0840*/  @!P1 LDG.E.64 R20, desc[UR4][R20.64] ;  /* 0x0000000414149981 */ /* 0x000ee2000c1e1b00 */
[C---:B-1----:R-:W-:Y:S01]  /*0850*/  @!P1 IMAD.WIDE R10, R25.reuse, 0x8, R10 ;  /* 0x00000008190a9825 */ /* 0x042fe200078e020a */
[----:B------:R-:W-:-:S04]  /*0860*/  IADD3 R25, PT, PT, R25, R4, RZ ;  /* 0x0000000419197210 */ /* 0x000fc80007ffe0ff */
[----:B------:R-:W-:Y:S01]  /*0870*/  ISETP.GE.AND P2, PT, R25, R0, PT ;  /* 0x000000001900720c */ /* 0x000fe20003f46270 */
[----:B------:R-:W-:-:S04]  /*0880*/  @!P1 IMAD.WIDE R2, R0, 0x8, R10 ;  /* 0x0000000800029825 */ /* 0x000fc800078e020a */
[----:B------:R-:W-:-:S04]  /*0890*/  @!P1 IMAD.WIDE R8, R0, 0x8, R2 ;  /* 0x0000000800089825 */ /* 0x000fc800078e0202 */
[----:B------:R-:W-:-:S04]  /*08a0*/  @!P1 IMAD.WIDE R14, R0, 0x8, R8 ;  /* 0x00000008000e9825 */ /* 0x000fc800078e0208 */
[----:B--2---:R-:W-:Y:S02]  /*08b0*/  @!P2 IMAD.WIDE R26, R25, 0x8, R12 ;  /* 0x00000008191aa825 */ /* 0x004fe400078e020c */
[----:B------:R-:W0:Y:S02]  /*08c0*/  LDC.64 R12, c[0x0][0x380] ;  /* 0x0000e000ff0c7b82 */ /* 0x000e240000000a00 */
[----:B------:R-:W-:-:S04]  /*08d0*/  @!P1 IMAD.WIDE R16, R0, 0x8, R14 ;  /* 0x0000000800109825 */ /* 0x000fc800078e020e */
[----:B------:R-:W-:-:S04]  /*08e0*/  @!P1 IMAD.WIDE R22, R0, 0x8, R16 ;  /* 0x0000000800169825 */ /* 0x000fc800078e0210 */
[----:B------:R-:W-:Y:S01]  /*08f0*/  @!P1 IMAD.WIDE R28, R0, 0x8, R22 ;  /* 0x00000008001c9825 */ /* 0x000fe200078e0216 */
[C---:B---3--:R-:W-:Y:S02]  /*0900*/  @!P1 DMUL R18, R20.reuse, 0.25 ;  /* 0x3fd0000014129828 */ /* 0x048fe40000000000 */
[----:B------:R-:W-:-:S05]  /*0910*/  @!P1 DMUL R20, R20, 0.125 ;  /* 0x3fc0000014149828 */ /* 0x000fca0000000000 */
[----:B------:R1:W-:Y:S04]  /*0920*/  @!P1 STG.E.64 desc[UR4][R10.64], R18 ;  /* 0x000000120a009986 */ /* 0x0003e8000c101b04 */
[----:B------:R-:W-:Y:S04]  /*0930*/  @!P1 STG.E.64 desc[UR4][R2.64], R20 ;  /* 0x0000001402009986 */ /* 0x000fe8000c101b04 */
[----:B------:R2:W-:Y:S04]  /*0940*/  @!P1 STG.E.64 desc[UR4][R8.64], R20 ;  /* 0x0000001408009986 */ /* 0x0005e8000c101b04 */
[----:B------:R-:W-:Y:S04]  /*0950*/  @!P1 STG.E.64 desc[UR4][R14.64], R20 ;  /* 0x000000140e009986 */ /* 0x000fe8000c101b04 */
[----:B------:R-:W-:Y:S04]  /*0960*/  @!P1 STG.E.64 desc[UR4][R16.64], R20 ;  /* 0x0000001410009986 */ /* 0x000fe8000c101b04 */
[----:B------:R-:W-:Y:S04]  /*0970*/  @!P1 STG.E.64 desc[UR4][R22.64], R20 ;  /* 0x0000001416009986 */ /* 0x000fe8000c101b04 */
[----:B------:R3:W-:Y:S04]  /*0980*/  @!P1 STG.E.64 desc[UR4][R28.64], R20 ;  /* 0x000000141c009986 */ /* 0x0007e8000c101b04 */
[----:B------:R-:W4:Y:S01]  /*0990*/  @!P2 LDG.E.64 R26, desc[UR4][R26.64] ;  /* 0x000000041a1aa981 */ /* 0x000f22000c1e1b00 */
[----:B0-----:R-:W-:Y:S01]  /*09a0*/  @!P2 IMAD.WIDE R24, R25, 0x8, R12 ;  /* 0x000000081918a825 */ /* 0x001fe200078e020c */
[----:B------:R-:W-:-:S03]  /*09b0*/  IADD3 R6, PT, PT, R6, 0x2, RZ ;  /* 0x0000000206067810 */ /* 0x000fc60007ffe0ff */
[----:B-1----:R-:W-:-:S04]  /*09c0*/  @!P2 IMAD.WIDE R18, R0, 0x8, R24 ;  /* 0x000000080012a825 */ /* 0x002fc800078e0218 */
[----:B------:R-:W-:-:S04]  /*09d0*/  @!P2 IMAD.WIDE R12, R0, 0x8, R18 ;  /* 0x00000008000ca825 */ /* 0x000fc800078e0212 */
[----:B------:R-:W-:-:S04]  /*09e0*/  @!P2 IMAD.WIDE R10, R0, 0x8, R12 ;  /* 0x00000008000aa825 */ /* 0x000fc800078e020c */
[----:B--2---:R-:W-:-:S04]  /*09f0*/  @!P2 IMAD.WIDE R8, R0, 0x8, R10 ;  /* 0x000000080008a825 */ /* 0x004fc800078e020a */
[----:B------:R-:W-:-:S04]  /*0a00*/  @!P2 IMAD.WIDE R2, R0, 0x8, R8 ;  /* 0x000000080002a825 */ /* 0x000fc800078e0208 */
[----:B---3--:R-:W-:Y:S01]  /*0a10*/  @!P2 IMAD.WIDE R20, R0, 0x8, R2 ;  /* 0x000000080014a825 */ /* 0x008fe200078e0202 */
[C---:B----4-:R-:W-:Y:S02]  /*0a20*/  @!P2 DMUL R14, R26.reuse, 0.25 ;  /* 0x3fd000001a0ea828 */ /* 0x050fe40000000000 */
[----:B------:R-:W-:-:S05]  /*0a30*/  @!P2 DMUL R16, R26, 0.125 ;  /* 0x3fc000001a10a828 */ /* 0x000fca0000000000 */
[----:B------:R0:W-:Y:S04]  /*0a40*/  @!P2 STG.E.64 desc[UR4][R24.64], R14 ;  /* 0x0000000e1800a986 */ /* 0x0001e8000c101b04 */
[----:B------:R0:W-:Y:S04]  /*0a50*/  @!P2 STG.E.64 desc[UR4][R18.64], R16 ;  /* 0x000000101200a986 */ /* 0x0001e8000c101b04 */
[----:B------:R0:W-:Y:S04]  /*0a60*/  @!P2 STG.E.64 desc[UR4][R12.64], R16 ;  /* 0x000000100c00a986 */ /* 0x0001e8000c101b04 */
[----:B------:R0:W-:Y:S04]  /*0a70*/  @!P2 STG.E.64 desc[UR4][R10.64], R16 ;  /* 0x000000100a00a986 */ /* 0x0001e8000c101b04 */
[----:B------:R0:W-:Y:S04]  /*0a80*/  @!P2 STG.E.64 desc[UR4][R8.64], R16 ;  /* 0x000000100800a986 */ /* 0x0001e8000c101b04 */
[----:B------:R0:W-:Y:S04]  /*0a90*/  @!P2 STG.E.64 desc[UR4][R2.64], R16 ;  /* 0x000000100200a986 */ /* 0x0001e8000c101b04 */
[----:B------:R0:W-:Y:S02]  /*0aa0*/  @!P2 STG.E.64 desc[UR4][R20.64], R16 ;  /* 0x000000101400a986 */ /* 0x0001e4000c101b04 */
.L_x_7:
[----:B------:R-:W-:Y:S05]  /*0ab0*/  @!P0 EXIT ;  /* 0x000000000000894d */ /* 0x000fea0003800000 */
[----:B------:R-:W-:-:S05]  /*0ac0*/  IADD3 R6, PT, PT, R7, R6, RZ ;  /* 0x0000000607067210 */ /* 0x000fca0007ffe0ff */
[----:B-1-3--:R-:W-:-:S05]  /*0ad0*/  IMAD R5, R6, R4, R5 ;  /* 0x0000000406057224 */ /* 0x00afca00078e0205 */
[----:B------:R-:W-:-:S13]  /*0ae0*/  ISETP.GE.AND P0, PT, R5, R0, PT ;  /* 0x000000000500720c */ /* 0x000fda0003f06270 */
[----:B------:R-:W-:Y:S05]  /*0af0*/  @P0 EXIT ;  /* 0x000000000000094d */ /* 0x000fea0003800000 */
[----:B0-----:R-:W0:Y:S08]  /*0b00*/  LDC.64 R2, c[0x0][0x388] ;  /* 0x0000e200ff027b82 */ /* 0x001e300000000a00 */
[----:B------:R-:W1:Y:S01]  /*0b10*/  LDC.64 R6, c[0x0][0x380] ;  /* 0x0000e000ff067b82 */ /* 0x000e620000000a00 */
[----:B0-----:R-:W-:-:S06]  /*0b20*/  IMAD.WIDE R2, R5, 0x8, R2 ;  /* 0x0000000805027825 */ /* 0x001fcc00078e0202 */
[----:B------:R-:W2:Y:S01]  /*0b30*/  LDG.E.64 R2, desc[UR4][R2.64] ;  /* 0x0000000402027981 */ /* 0x000ea2000c1e1b00 */
[----:B-1----:R-:W-:-:S04]  /*0b40*/  IMAD.WIDE R6, R5, 0x8, R6 ;  /* 0x0000000805067825 */ /* 0x002fc800078e0206 */
[----:B------:R-:W-:-:S04]  /*0b50*/  IMAD.WIDE R10, R0, 0x8, R6 ;  /* 0x00000008000a7825 */ /* 0x000fc800078e0206 */
[----:B------:R-:W-:-:S04]  /*0b60*/  IMAD.WIDE R12, R0, 0x8, R10 ;  /* 0x00000008000c7825 */ /* 0x000fc800078e020a */
[----:B------:R-:W-:-:S04]  /*0b70*/  IMAD.WIDE R14, R0, 0x8, R12 ;  /* 0x00000008000e7825 */ /* 0x000fc800078e020c */
[----:B------:R-:W-:-:S04]  /*0b80*/  IMAD.WIDE R16, R0, 0x8, R14 ;  /* 0x0000000800107825 */ /* 0x000fc800078e020e */
[C---:B------:R-:W-:Y:S01]  /*0b90*/  IMAD.WIDE R18, R0.reuse, 0x8, R16 ;  /* 0x0000000800127825 */ /* 0x040fe200078e0210 */
[C---:B--2---:R-:W-:Y:S02]  /*0ba0*/  DMUL R4, R2.reuse, 0.25 ;  /* 0x3fd0000002047828 */ /* 0x044fe40000000000 */
[----:B------:R-:W-:Y:S01]  /*0bb0*/  DMUL R8, R2, 0.125 ;  /* 0x3fc0000002087828 */ /* 0x000fe20000000000 */
[----:B------:R-:W-:-:S04]  /*0bc0*/  IMAD.WIDE R2, R0, 0x8, R18 ;  /* 0x0000000800027825 */ /* 0x000fc800078e0212 */
[----:B------:R-:W-:Y:S04]  /*0bd0*/  STG.E.64 desc[UR4][R6.64], R4 ;  /* 0x0000000406007986 */ /* 0x000fe8000c101b04 */
[----:B------:R-:W-:Y:S04]  /*0be0*/  STG.E.64 desc[UR4][R10.64], R8 ;  /* 0x000000080a007986 */ /* 0x000fe8000c101b04 */
[----:B------:R-:W-:Y:S04]  /*0bf0*/  STG.E.64 desc[UR4][R12.64], R8 ;  /* 0x000000080c007986 */ /* 0x000fe8000c101b04 */
[----:B------:R-:W-:Y:S04]  /*0c00*/  STG.E.64 desc[UR4][R14.64], R8 ;  /* 0x000000080e007986 */ /* 0x000fe8000c101b04 */
[----:B------:R-:W-:Y:S04]  /*0c10*/  STG.E.64 desc[UR4][R16.64], R8 ;  /* 0x0000000810007986 */ /* 0x000fe8000c101b04 */
[----:B------:R-:W-:Y:S04]  /*0c20*/  STG.E.64 desc[UR4][R18.64], R8 ;  /* 0x0000000812007986 */ /* 0x000fe8000c101b04 */
[----:B------:R-:W-:Y:S01]  /*0c30*/  STG.E.64 desc[UR4][R2.64], R8 ;  /* 0x0000000802007986 */ /* 0x000fe2000c101b04 */
[----:B------:R-:W-:Y:S05]  /*0c40*/  EXIT ;  /* 0x000000000000794d */ /* 0x000fea0003800000 */
.L_x_8:
        /* <DEDUP_REMOVED lines=11> */
.L_x_79:


//--------------------- .text._Z24dvc_ScaLBL_D3Q7_Ion_InitPdS_di --------------------------
	.section	.text._Z24dvc_ScaLBL_D3Q7_Ion_InitPdS_di,"ax",@progbits
	.align	128
        .global         _Z24dvc_ScaLBL_D3Q7_Ion_InitPdS_di
        .type           _Z24dvc_ScaLBL_D3Q7_Ion_InitPdS_di,@function
        .size           _Z24dvc_ScaLBL_D3Q7_Ion_InitPdS_di,(.L_x_80 - _Z24dvc_ScaLBL_D3Q7_Ion_InitPdS_di)
        .other          _Z24dvc_ScaLBL_D3Q7_Ion_InitPdS_di,@"STO_CUDA_ENTRY STV_DEFAULT"
_Z24dvc_ScaLBL_D3Q7_Ion_InitPdS_di:
.text._Z24dvc_ScaLBL_D3Q7_Ion_InitPdS_di:
[----:B------:R-:W-:Y:S08]  /*0000*/  LDC R1, c[0x0][0x37c] ;  /* 0x0000df00ff017b82 */ /* 0x000ff00000000800 */
[----:B------:R-:W0:Y:S02]  /*0010*/  LDC R5, c[0x0][0x398] ;  /* 0x0000e600ff057b82 */ /* 0x000e240000000800 */
[----:B0-----:R-:W-:-:S13]  /*0020*/  ISETP.GE.AND P0, PT, R5, -0x3ffff, PT ;  /* 0xfffc00010500780c */ /* 0x001fda0003f06270 */
[----:B------:R-:W-:Y:S05]  /*0030*/  @!P0 EXIT ;  /* 0x000000000000894d */ /* 0x000fea0003800000 */
[----:B------:R-:W0:Y:S01]  /*0040*/  S2R R7, SR_CTAID.X ;  /* 0x0000000000077919 */ /* 0x000e220000002500 */
[----:B------:R-:W1:Y:S01]  /*0050*/  LDC.64 R10, c[0x0][0x390] ;  /* 0x0000e400ff0a7b82 */ /* 0x000e620000000a00 */
[----:B------:R-:W-:Y:S01]  /*0060*/  SHF.R.S32.HI R2, RZ, 0x1f, R5 ;  /* 0x0000001fff027819 */ /* 0x000fe20000011405 */
[----:B------:R-:W2:Y:S01]  /*0070*/  LDCU.64 UR4, c[0x0][0x358] ;  /* 0x00006b00ff0477ac */ /* 0x000ea20008000a00 */
[----:B------:R-:W3:Y:S02]  /*0080*/  S2R R0, SR_TID.X ;  /* 0x0000000000007919 */ /* 0x000ee40000002100 */
[----:B------:R-:W-:-:S03]  /*0090*/  LEA.HI R2, R2, R5, RZ, 0x12 ;  /* 0x0000000502027211 */ /* 0x000fc600078f90ff */
[----:B------:R-:W4:Y:S01]  /*00a0*/  LDC R3, c[0x0][0x360] ;  /* 0x0000d800ff037b82 */ /* 0x000f220000000800 */
[----:B------:R-:W-:Y:S02]  /*00b0*/  SHF.R.S32.HI R4, RZ, 0x12, R2 ;  /* 0x00000012ff047819 */ /* 0x000fe40000011402 */
[----:B------:R-:W-:Y:S02]  /*00c0*/  MOV R2, RZ ;  /* 0x000000ff00027202 */ /* 0x000fe40000000f00 */
[C---:B------:R-:W-:Y:S02]  /*00d0*/  ISETP.GE.U32.AND P0, PT, R4.reuse, 0x3, PT ;  /* 0x000000030400780c */ /* 0x040fe40003f06070 */
[----:B------:R-:W-:-:S04]  /*00e0*/  IADD3 R19, PT, PT, R4, 0x1, RZ ;  /* 0x0000000104137810 */ /* 0x000fc80007ffe0ff */
[----:B------:R-:W-:Y:S01]  /*00f0*/  LOP3.LUT R5, R19, 0x3, RZ, 0xc0, !PT ;  /* 0x0000000313057812 */ /* 0x000fe200078ec0ff */
[C---:B-1----:R-:W-:Y:S02]  /*0100*/  DMUL R8, R10.reuse, 0.25 ;  /* 0x3fd000000a087828 */ /* 0x042fe40000000000 */
[----:B------:R-:W-:Y:S01]  /*0110*/  DMUL R10, R10, 0.125 ;  /* 0x3fc000000a0a7828 */ /* 0x000fe20000000000 */
[----:B0-----:R-:W-:-:S03]  /*0120*/  IMAD R4, R4, R7, R7 ;  /* 0x0000000704047224 */ /* 0x001fc600078e0207 */
[----:B--23--:R-:W-:Y:S07]  /*0130*/  @!P0 BRA `(.L_x_9) ;  /* 0x0000000400948947 */ /* 0x00cfee0003800000 */
[----:B------:R-:W0:Y:S01]  /*0140*/  LDC R6, c[0x0][0x398] ;  /* 0x0000e600ff067b82 */ /* 0x000e220000000800 */
[CC--:B----4-:R-:W-:Y:S01]  /*0150*/  IMAD R27, R4.reuse, R3.reuse, R3 ;  /* 0x00000003041b7224 */ /* 0x0d0fe200078e0203 */
[C---:B------:R-:W-:Y:S01]  /*0160*/  IADD3 R29, PT, PT, R4.reuse, 0x2, RZ ;  /* 0x00000002041d7810 */ /* 0x040fe20007ffe0ff */
[----:B------:R-:W-:Y:S01]  /*0170*/  IMAD R7, R7, R3, RZ ;  /* 0x0000000307077224 */ /* 0x000fe200078e02ff */
[----:B------:R-:W-:Y:S02]  /*0180*/  IADD3 R26, PT, PT, R4, 0x3, RZ ;  /* 0x00000003041a7810 */ /* 0x000fe40007ffe0ff */
[C---:B------:R-:W-:Y:S01]  /*0190*/  LOP3.LUT R2, R19.reuse, 0xfffffffc, RZ, 0xc0, !PT ;  /* 0xfffffffc13027812 */ /* 0x040fe200078ec0ff */
[--C-:B------:R-:W-:Y:S01]  /*01a0*/  IMAD R7, R19, R7, R0.reuse ;  /* 0x0000000713077224 */ /* 0x100fe200078e0200 */
[----:B------:R-:W1:Y:S01]  /*01b0*/  LDC.64 R12, c[0x0][0x390] ;  /* 0x0000e400ff0c7b82 */ /* 0x000e620000000a00 */
[----:B------:R-:W-:Y:S01]  /*01c0*/  IADD3 R27, PT, PT, R27, R0, RZ ;  /* 0x000000001b1b7210 */ /* 0x000fe20007ffe0ff */
[-CC-:B------:R-:W-:Y:S01]  /*01d0*/  IMAD R29, R29, R3.reuse, R0.reuse ;  /* 0x000000031d1d7224 */ /* 0x180fe200078e0200 */
[----:B------:R-:W-:Y:S01]  /*01e0*/  IADD3 R28, PT, PT, -R2, RZ, RZ ;  /* 0x000000ff021c7210 */ /* 0x000fe20007ffe1ff */
[----:B------:R-:W-:-:S04]  /*01f0*/  IMAD R26, R26, R3, R0 ;  /* 0x000000031a1a7224 */ /* 0x000fc800078e0200 */
[----:B------:R-:W2:Y:S08]  /*0200*/  LDC.64 R14, c[0x0][0x380] ;  /* 0x0000e000ff0e7b82 */ /* 0x000eb00000000a00 */
[----:B------:R-:W3:Y:S02]  /*0210*/  LDC.64 R16, c[0x0][0x388] ;  /* 0x0000e200ff107b82 */ /* 0x000ee40000000a00 */
.L_x_18:
[-C--:B0-----:R-:W-:Y:S01]  /*0220*/  ISETP.GE.AND P0, PT, R7, R6.reuse, PT ;  /* 0x000000060700720c */ /* 0x081fe20003f06270 */
[----:B------:R-:W-:Y:S01]  /*0230*/  BSSY.RECONVERGENT B0, `(.L_x_10) ;  /* 0x0000017000007945 */ /* 0x000fe20003800200 */
[----:B------:R-:W-:Y:S02]  /*0240*/  IADD3 R28, PT, PT, R28, 0x4, RZ ;  /* 0x000000041c1c7810 */ /* 0x000fe40007ffe0ff */
[-C--:B------:R-:W-:Y:S02]  /*0250*/  ISETP.GE.AND P1, PT, R27, R6.reuse, PT ;  /* 0x000000061b00720c */ /* 0x080fe40003f26270 */
[-C--:B------:R-:W-:Y:S02]  /*0260*/  ISETP.GE.AND P2, PT, R29, R6.reuse, PT ;  /* 0x000000061d00720c */ /* 0x080fe40003f46270 */
[----:B------:R-:W-:Y:S02]  /*0270*/  ISETP.GE.AND P3, PT, R26, R6, PT ;  /* 0x000000061a00720c */ /* 0x000fe40003f66270 */
[----:B------:R-:W-:-:S03]  /*0280*/  ISETP.NE.AND P4, PT, R28, RZ, PT ;  /* 0x000000ff1c00720c */ /* 0x000fc60003f85270 */
[----:B----45:R-:W-:Y:S10]  /*0290*/  @P0 BRA `(.L_x_11) ;  /* 0x0000000000400947 */ /* 0x030ff40003800000 */
[----:B--2---:R-:W-:-:S05]  /*02a0*/  IMAD.WIDE R18, R7, 0x8, R14 ;  /* 0x0000000807127825 */ /* 0x004fca00078e020e */
[----:B------:R0:W-:Y:S01]  /*02b0*/  STG.E.64 desc[UR4][R18.64], R8 ;  /* 0x0000000812007986 */ /* 0x0001e2000c101b04 */
[----:B------:R-:W-:-:S05]  /*02c0*/  IMAD.WIDE R22, R6, 0x8, R18 ;  /* 0x0000000806167825 */ /* 0x000fca00078e0212 */
[----:B------:R2:W-:Y:S01]  /*02d0*/  STG.E.64 desc[UR4][R22.64], R10 ;  /* 0x0000000a16007986 */ /* 0x0005e2000c101b04 */
[----:B------:R-:W-:-:S05]  /*02e0*/  IMAD.WIDE R20, R6, 0x8, R22 ;  /* 0x0000000806147825 */ /* 0x000fca00078e0216 */
[----:B------:R4:W-:Y:S01]  /*02f0*/  STG.E.64 desc[UR4][R20.64], R10 ;  /* 0x0000000a14007986 */ /* 0x0009e2000c101b04 */
[----:B0-----:R-:W-:-:S05]  /*0300*/  IMAD.WIDE R18, R6, 0x8, R20 ;  /* 0x0000000806127825 */ /* 0x001fca00078e0214 */
[----:B------:R3:W-:Y:S01]  /*0310*/  STG.E.64 desc[UR4][R18.64], R10 ;  /* 0x0000000a12007986 */ /* 0x0007e2000c101b04 */
[----:B------:R-:W-:-:S05]  /*0320*/  IMAD.WIDE R24, R6, 0x8, R18 ;  /* 0x0000000806187825 */ /* 0x000fca00078e0212 */
[----:B------:R0:W-:Y:S01]  /*0330*/  STG.E.64 desc[UR4][R24.64], R10 ;  /* 0x0000000a18007986 */ /* 0x0001e2000c101b04 */
[----:B--2---:R-:W-:-:S05]  /*0340*/  IMAD.WIDE R22, R6, 0x8, R24 ;  /* 0x0000000806167825 */ /* 0x004fca00078e0218 */
[----:B------:R0:W-:Y:S01]  /*0350*/  STG.E.64 desc[UR4][R22.64], R10 ;  /* 0x0000000a16007986 */ /* 0x0001e2000c101b04 */
[----:B----4-:R-:W-:-:S04]  /*0360*/  IMAD.WIDE R20, R6, 0x8, R22 ;  /* 0x0000000806147825 */ /* 0x010fc800078e0216 */
[----:B---3--:R-:W-:Y:S01]  /*0370*/  IMAD.WIDE R18, R7, 0x8, R16 ;  /* 0x0000000807127825 */ /* 0x008fe200078e0210 */
[----:B------:R0:W-:Y:S04]  /*0380*/  STG.E.64 desc[UR4][R20.64], R10 ;  /* 0x0000000a14007986 */ /* 0x0001e8000c101b04 */
[----:B-1----:R0:W-:Y:S02]  /*0390*/  STG.E.64 desc[UR4][R18.64], R12 ;  /* 0x0000000c12007986 */ /* 0x0021e4000c101b04 */
.L_x_11:
[----:B------:R-:W-:Y:S05]  /*03a0*/  BSYNC.RECONVERGENT B0 ;  /* 0x0000000000007941 */ /* 0x000fea0003800200 */
.L_x_10:
[----:B------:R-:W-:Y:S04]  /*03b0*/  BSSY.RECONVERGENT B0, `(.L_x_12) ;  /* 0x0000012000007945 */ /* 0x000fe80003800200 */
[----:B------:R-:W-:Y:S05]  /*03c0*/  @P1 BRA `(.L_x_13) ;  /* 0x0000000000401947 */ /* 0x000fea0003800000 */
[----:B0-2---:R-:W-:-:S05]  /*03d0*/  IMAD.WIDE R18, R27, 0x8, R14 ;  /* 0x000000081b127825 */ /* 0x005fca00078e020e */
        /* <DEDUP_REMOVED lines=15> */
.L_x_13:
[----:B------:R-:W-:Y:S05]  /*04d0*/  BSYNC.RECONVERGENT B0 ;  /* 0x0000000000007941 */ /* 0x000fea0003800200 */
.L_x_12:
[----:B------:R-:W-:Y:S04]  /*04e0*/  BSSY.RECONVERGENT B0, `(.L_x_14) ;  /* 0x0000012000007945 */ /* 0x000fe80003800200 */
[----:B------:R-:W-:Y:S05]  /*04f0*/  @P2 BRA `(.L_x_15) ;  /* 0x0000000000402947 */ /* 0x000fea0003800000 */
[----:B0-2--5:R-:W-:-:S05]  /*0500*/  IMAD.WIDE R18, R29, 0x8, R14 ;  /* 0x000000081d127825 */ /* 0x025fca00078e020e */
        /* <DEDUP_REMOVED lines=15> */
.L_x_15:
[----:B------:R-:W-:Y:S05]  /*0600*/  BSYNC.RECONVERGENT B0 ;  /* 0x0000000000007941 */ /* 0x000fea0003800200 */
.L_x_14:
[----:B------:R-:W-:Y:S04]  /*0610*/  BSSY.RECONVERGENT B0, `(.L_x_16) ;  /* 0x0000012000007945 */ /* 0x000fe80003800200 */
[----:B------:R-:W-:Y:S05]  /*0620*/  @P3 BRA `(.L_x_17) ;  /* 0x0000000000403947 */ /* 0x000fea0003800000 */
[----:B0-2--5:R-:W-:-:S05]  /*0630*/  IMAD.WIDE R24, R26, 0x8, R14 ;  /* 0x000000081a187825 */ /* 0x025fca00078e020e */
[----:B------:R3:W-:Y:S01]  /*0640*/  STG.E.64 desc[UR4][R24.64], R8 ;  /* 0x0000000818007986 */ /* 0x0007e2000c101b04 */
[----:B------:R-:W-:-:S05]  /*0650*/  IMAD.WIDE R22, R6, 0x8, R24 ;  /* 0x0000000806167825 */ /* 0x000fca00078e0218 */
[----:B------:R-:W-:Y:S01]  /*0660*/  STG.E.64 desc[UR4][R22.64], R10 ;  /* 0x0000000a16007986 */ /* 0x000fe2000c101b04 */
[----:B------:R-:W-:-:S05]  /*0670*/  IMAD.WIDE R18, R6, 0x8, R22 ;  /* 0x0000000806127825 */ /* 0x000fca00078e0216 */
[----:B------:R0:W-:Y:S01]  /*0680*/  STG.E.64 desc[UR4][R18.64], R10 ;  /* 0x0000000a12007986 */ /* 0x0001e2000c101b04 */
[----:B------:R-:W-:-:S04]  /*0690*/  IMAD.WIDE R20, R6, 0x8, R18 ;  /* 0x0000000806147825 */ /* 0x000fc800078e0212 */
[----:B---3--:R-:W-:Y:S01]  /*06a0*/  IMAD.WIDE R24, R26, 0x8, R16 ;  /* 0x000000081a187825 */ /* 0x008fe200078e0210 */
[----:B------:R2:W-:Y:S03]  /*06b0*/  STG.E.64 desc[UR4][R20.64], R10 ;  /* 0x0000000a14007986 */ /* 0x0005e6000c101b04 */
[----:B0-----:R-:W-:-:S05]  /*06c0*/  IMAD.WIDE R18, R6, 0x8, R20 ;  /* 0x0000000806127825 */ /* 0x001fca00078e0214 */
[----:B------:R4:W-:Y:S01]  /*06d0*/  STG.E.64 desc[UR4][R18.64], R10 ;  /* 0x0000000a12007986 */ /* 0x0009e2000c101b04 */
[----:B--2---:R-:W-:-:S05]  /*06e0*/  IMAD.WIDE R20, R6, 0x8, R18 ;  /* 0x0000000806147825 */ /* 0x004fca00078e0212 */
[----:B------:R4:W-:Y:S01]  /*06f0*/  STG.E.64 desc[UR4][R20.64], R10 ;  /* 0x0000000a14007986 */ /* 0x0009e2000c101b04 */
[----:B------:R-:W-:-:S05]  /*0700*/  IMAD.WIDE R22, R6, 0x8, R20 ;  /* 0x0000000806167825 */ /* 0x000fca00078e0214 */
[----:B------:R4:W-:Y:S04]  /*0710*/  STG.E.64 desc[UR4][R22.64], R10 ;  /* 0x0000000a16007986 */ /* 0x0009e8000c101b04 */
[----:B-1----:R4:W-:Y:S02]  /*0720*/  STG.E.64 desc[UR4][R24.64], R12 ;  /* 0x0000000c18007986 */ /* 0x0029e4000c101b04 */
.L_x_17:
[----:B------:R-:W-:Y:S05]  /*0730*/  BSYNC.RECONVERGENT B0 ;  /* 0x0000000000007941 */ /* 0x000fea0003800200 */
.L_x_16:
[C---:B------:R-:W-:Y:S02]  /*0740*/  LEA R27, R3.reuse, R27, 0x2 ;  /* 0x0000001b031b7211 */ /* 0x040fe400078e10ff */
[C---:B------:R-:W-:Y:S02]  /*0750*/  LEA R29, R3.reuse, R29, 0x2 ;  /* 0x0000001d031d7211 */ /* 0x040fe400078e10ff */
[C---:B------:R-:W-:Y:S02]  /*0760*/  LEA R26, R3.reuse, R26, 0x2 ;  /* 0x0000001a031a7211 */ /* 0x040fe400078e10ff */
[----:B------:R-:W-:Y:S01]  /*0770*/  LEA R7, R3, R7, 0x2 ;  /* 0x0000000703077211 */ /* 0x000fe200078e10ff */
[----:B------:R-:W-:Y:S06]  /*0780*/  @P4 BRA `(.L_x_18) ;  /* 0xfffffff800a44947 */ /* 0x000fec000383ffff */
.L_x_9:
[----:B------:R-:W-:-:S13]  /*0790*/  ISETP.NE.AND P0, PT, R5, RZ, PT ;  /* 0x000000ff0500720c */ /* 0x000fda0003f05270 */
[----:B------:R-:W-:Y:S05]  /*07a0*/  @!P0 EXIT ;  /* 0x000000000000894d */ /* 0x000fea0003800000 */
[----:B---3--:R-:W3:Y:S01]  /*07b0*/  LDC R16, c[0x0][0x398] ;  /* 0x0000e600ff107b82 */ /* 0x008ee20000000800 */
[----:B------:R-:W-:-:S05]  /*07c0*/  IADD3 R2, PT, PT, R4, R2, RZ ;  /* 0x0000000204027210 */ /* 0x000fca0007ffe0ff */
[----:B----4-:R-:W-:Y:S01]  /*07d0*/  IMAD R17, R2, R3, R0 ;  /* 0x0000000302117224 */ /* 0x010fe200078e0200 */
[----:B------:R-:W-:Y:S01]  /*07e0*/  IADD3 R0, PT, PT, -R5, RZ, RZ ;  /* 0x000000ff05007210 */ /* 0x000fe20007ffe1ff */
[----:B------:R-:W4:Y:S08]  /*07f0*/  LDC.64 R6, c[0x0][0x390] ;  /* 0x0000e400ff067b82 */ /* 0x000f300000000a00 */
[----:B01---5:R-:W0:Y:S08]  /*0800*/  LDC.64 R12, c[0x0][0x380] ;  /* 0x0000e000ff0c7b82 */ /* 0x023e300000000a00 */
[----:B--2---:R-:W1:Y:S02]  /*0810*/  LDC.64 R14, c[0x0][0x388] ;  /* 0x0000e200ff0e7b82 */ /* 0x004e640000000a00 */
.L_x_21:
[----:B---3--:R-:W-:Y:S01]  /*0820*/  ISETP.GE.AND P0, PT, R17, R16, PT ;  /* 0x000000101100720c */ /* 0x008fe20003f06270 */
[----:B------:R-:W-:Y:S01]  /*0830*/  BSSY.RECONVERGENT B0, `(.L_x_19) ;  /* 0x0000014000007945 */ /* 0x000fe20003800200 */
[----:B------:R-:W-:-:S04]  /*0840*/  IADD3 R0, PT, PT, R0, 0x1, RZ ;  /* 0x0000000100007810 */ /* 0x000fc80007ffe0ff */
[----:B------:R-:W-:-:S07]  /*0850*/  ISETP.NE.AND P1, PT, R0, RZ, PT ;  /* 0x000000ff0000720c */ /* 0x000fce0003f25270 */
[----:B--2---:R-:W-:Y:S06]  /*0860*/  @P0 BRA `(.L_x_20) ;  /* 0x0000000000400947 */ /* 0x004fec0003800000 */
[----:B0-----:R-:W-:-:S05]  /*0870*/  IMAD.WIDE R26, R17, 0x8, R12 ;  /* 0x00000008111a7825 */ /* 0x001fca00078e020c */
[----:B------:R-:W-:Y:S01]  /*0880*/  STG.E.64 desc[UR4][R26.64], R8 ;  /* 0x000000081a007986 */ /* 0x000fe2000c101b04 */
[----:B------:R-:W-:-:S05]  /*0890*/  IMAD.WIDE R4, R16, 0x8, R26 ;  /* 0x0000000810047825 */ /* 0x000fca00078e021a */
[----:B------:R1:W-:Y:S01]  /*08a0*/  STG.E.64 desc[UR4][R4.64], R10 ;  /* 0x0000000a04007986 */ /* 0x0003e2000c101b04 */
[----:B------:R-:W-:-:S05]  /*08b0*/  IMAD.WIDE R18, R16, 0x8, R4 ;  /* 0x0000000810127825 */ /* 0x000fca00078e0204 */
[----:B------:R2:W-:Y:S01]  /*08c0*/  STG.E.64 desc[UR4][R18.64], R10 ;  /* 0x0000000a12007986 */ /* 0x0005e2000c101b04 */
[----:B------:R-:W-:-:S05]  /*08d0*/  IMAD.WIDE R20, R16, 0x8, R18 ;  /* 0x0000000810147825 */ /* 0x000fca00078e0212 */
[----:B------:R2:W-:Y:S01]  /*08e0*/  STG.E.64 desc[UR4][R20.64], R10 ;  /* 0x0000000a14007986 */ /* 0x0005e2000c101b04 */
[----:B------:R-:W-:-:S04]  /*08f0*/  IMAD.WIDE R22, R16, 0x8, R20 ;  /* 0x0000000810167825 */ /* 0x000fc800078e0214 */
[----:B-1----:R-:W-:Y:S01]  /*0900*/  IMAD.WIDE R4, R17, 0x8, R14 ;  /* 0x0000000811047825 */ /* 0x002fe200078e020e */
[----:B------:R2:W-:Y:S03]  /*0910*/  STG.E.64 desc[UR4][R22.64], R10 ;  /* 0x0000000a16007986 */ /* 0x0005e6000c101b04 */
[----:B------:R-:W-:-:S05]  /*0920*/  IMAD.WIDE R24, R16, 0x8, R22 ;  /* 0x0000000810187825 */ /* 0x000fca00078e0216 */
[----:B------:R2:W-:Y:S01]  /*0930*/  STG.E.64 desc[UR4][R24.64], R10 ;  /* 0x0000000a18007986 */ /* 0x0005e2000c101b04 */
[----:B------:R-:W-:-:S05]  /*0940*/  IMAD.WIDE R28, R16, 0x8, R24 ;  /* 0x00000008101c7825 */ /* 0x000fca00078e0218 */
[----:B------:R2:W-:Y:S04]  /*0950*/  STG.E.64 desc[UR4][R28.64], R10 ;  /* 0x0000000a1c007986 */ /* 0x0005e8000c101b04 */
[----:B----4-:R2:W-:Y:S02]  /*0960*/  STG.E.64 desc[UR4][R4.64], R6 ;  /* 0x0000000604007986 */ /* 0x0105e4000c101b04 */
.L_x_20:
[----:B------:R-:W-:Y:S05]  /*0970*/  BSYNC.RECONVERGENT B0 ;  /* 0x0000000000007941 */ /* 0x000fea0003800200 */
.L_x_19:
[----:B------:R-:W-:Y:S01]  /*0980*/  IADD3 R17, PT, PT, R3, R17, RZ ;  /* 0x0000001103117210 */ /* 0x000fe20007ffe0ff */
[----:B------:R-:W-:Y:S06]  /*0990*/  @P1 BRA `(.L_x_21) ;  /* 0xfffffffc00a01947 */ /* 0x000fec000383ffff */
[----:B------:R-:W-:Y:S05]  /*09a0*/  EXIT ;  /* 0x000000000000794d */ /* 0x000fea0003800000 */
.L_x_22:
        /* <DEDUP_REMOVED lines=13> */
.L_x_80:


//--------------------- .text._Z26dvc_ScaLBL_D3Q7_AAeven_IonPdS_S_S_diddiii --------------------------
	.section	.text._Z26dvc_ScaLBL_D3Q7_AAeven_IonPdS_S_S_diddiii,"ax",@progbits
	.align	128
        .global         _Z26dvc_ScaLBL_D3Q7_AAeven_IonPdS_S_S_diddiii
        .type           _Z26dvc_ScaLBL_D3Q7_AAeven_IonPdS_S_S_diddiii,@function
        .size           _Z26dvc_ScaLBL_D3Q7_AAeven_IonPdS_S_S_diddiii,(.L_x_76 - _Z26dvc_ScaLBL_D3Q7_AAeven_IonPdS_S_S_diddiii)
        .other          _Z26dvc_ScaLBL_D3Q7_AAeven_IonPdS_S_S_diddiii,@"STO_CUDA_ENTRY STV_DEFAULT"
_Z26dvc_ScaLBL_D3Q7_AAeven_IonPdS_S_S_diddiii:
.text._Z26dvc_ScaLBL_D3Q7_AAeven_IonPdS_S_S_diddiii:
[----:B------:R-:W-:Y:S08]  /*0000*/  LDC R1, c[0x0][0x37c] ;  /* 0x0000df00ff017b82 */ /* 0x000ff00000000800 */
[----:B------:R-:W0:Y:S02]  /*0010*/  LDC R13, c[0x0][0x3c8] ;  /* 0x0000f200ff0d7b82 */ /* 0x000e240000000800 */
[----:B0-----:R-:W-:-:S13]  /*0020*/  ISETP.GE.AND P0, PT, R13, -0x3ffff, PT ;  /* 0xfffc00010d00780c */ /* 0x001fda0003f06270 */
[----:B------:R-:W-:Y:S05]  /*0030*/  @!P0 EXIT ;  /* 0x000000000000894d */ /* 0x000fea0003800000 */
[----:B------:R-:W0:Y:S01]  /*0040*/  LDCU UR5, c[0x0][0x3bc] ;  /* 0x00007780ff0577ac */ /* 0x000e220008000800 */
[----:B------:R-:W1:Y:S01]  /*0050*/  LDC.64 R8, c[0x0][0x3b8] ;  /* 0x0000ee00ff087b82 */ /* 0x000e620000000a00 */
[----:B------:R-:W-:Y:S01]  /*0060*/  IMAD.MOV.U32 R4, RZ, RZ, 0x1 ;  /* 0x00000001ff047424 */ /* 0x000fe200078e00ff */
[----:B------:R-:W-:Y:S01]  /*0070*/  SHF.R.S32.HI R0, RZ, 0x1f, R13 ;  /* 0x0000001fff007819 */ /* 0x000fe2000001140d */
[----:B------:R-:W2:Y:S03]  /*0080*/  LDCU UR4, c[0x0][0x3a8] ;  /* 0x00007500ff0477ac */ /* 0x000ea60008000800 */
[----:B------:R-:W-:Y:S01]  /*0090*/  LEA.HI R0, R0, R13, RZ, 0x12 ;  /* 0x0000000d00007211 */ /* 0x000fe200078f90ff */
[----:B------:R-:W3:Y:S01]  /*00a0*/  LDCU.64 UR6, c[0x0][0x3a0] ;  /* 0x00007400ff0677ac */ /* 0x000ee20008000a00 */
[----:B0-----:R-:W1:Y:S02]  /*00b0*/  MUFU.RCP64H R5, UR5 ;  /* 0x0000000500057d08 */ /* 0x001e640008001800 */
[----:B-1----:R-:W-:-:S08]  /*00c0*/  DFMA R2, R4, -R8, 1 ;  /* 0x3ff000000402742b */ /* 0x002fd00000000808 */
[----:B------:R-:W-:Y:S02]  /*00d0*/  DFMA R6, R2, R2, R2 ;  /* 0x000000020206722b */ /* 0x000fe40000000002 */
[----:B--2---:R-:W3:Y:S06]  /*00e0*/  I2F.F64 R2, UR4 ;  /* 0x0000000400027d12 */ /* 0x004eec0008201c00 */
[----:B------:R-:W-:-:S08]  /*00f0*/  DFMA R6, R4, R6, R4 ;  /* 0x000000060406722b */ /* 0x000fd00000000004 */
[----:B------:R-:W-:Y:S02]  /*0100*/  DFMA R4, R6, -R8, 1 ;  /* 0x3ff000000604742b */ /* 0x000fe40000000808 */
[----:B---3--:R-:W-:-:S06]  /*0110*/  DMUL R10, R2, UR6 ;  /* 0x00000006020a7c28 */ /* 0x008fcc0008000000 */
[----:B------:R-:W-:Y:S02]  /*0120*/  DFMA R2, R6, R4, R6 ;  /* 0x000000040602722b */ /* 0x000fe40000000006 */
[----:B------:R-:W0:Y:S01]  /*0130*/  S2R R4, SR_CTAID.X ;  /* 0x0000000000047919 */ /* 0x000e220000002500 */
[----:B------:R-:W1:Y:S01]  /*0140*/  LDC R5, c[0x0][0x360] ;  /* 0x0000d800ff057b82 */ /* 0x000e620000000800 */
[----:B------:R-:W-:-:S04]  /*0150*/  FSETP.GEU.AND P1, PT, |R11|, 6.5827683646048100446e-37, PT ;  /* 0x036000000b00780b */ /* 0x000fc80003f2e200 */
[----:B------:R-:W-:-:S08]  /*0160*/  DMUL R6, R10, R2 ;  /* 0x000000020a067228 */ /* 0x000fd00000000000 */
[----:B------:R-:W-:-:S08]  /*0170*/  DFMA R8, R6, -R8, R10 ;  /* 0x800000080608722b */ /* 0x000fd0000000000a */
[----:B------:R-:W-:Y:S01]  /*0180*/  DFMA R2, R2, R8, R6 ;  /* 0x000000080202722b */ /* 0x000fe20000000006 */
[----:B------:R-:W-:-:S09]  /*0190*/  SHF.R.S32.HI R7, RZ, 0x12, R0 ;  /* 0x00000012ff077819 */ /* 0x000fd20000011400 */
[----:B------:R-:W-:Y:S01]  /*01a0*/  FFMA R6, RZ, UR5, R3 ;  /* 0x00000005ff067c23 */ /* 0x000fe20008000003 */
[----:B0-----:R-:W-:-:S04]  /*01b0*/  IMAD R0, R7, R4, R4 ;  /* 0x0000000407007224 */ /* 0x001fc800078e0204 */
[----:B------:R-:W-:-:S13]  /*01c0*/  FSETP.GT.AND P0, PT, |R6|, 1.469367938527859385e-39, PT ;  /* 0x001000000600780b */ /* 0x000fda0003f04200 */
[----:B-1----:R-:W-:Y:S05]  /*01d0*/  @P0 BRA P1, `(.L_x_23) ;  /* 0x0000000000080947 */ /* 0x002fea0000800000 */
[----:B------:R-:W-:-:S07]  /*01e0*/  MOV R6, 0x200 ;  /* 0x0000020000067802 */ /* 0x000fce0000000f00 */
[----:B------:R-:W-:Y:S05]  /*01f0*/  CALL.REL.NOINC `($__internal_0_$__cuda_sm20_div_rn_f64_full) ;  /* 0x0000001000587944 */ /* 0x000fea0003c00000 */
.L_x_23:
[----:B------:R-:W0:Y:S01]  /*0200*/  LDC R52, c[0x0][0x3c8] ;  /* 0x0000f200ff347b82 */ /* 0x000e220000000800 */
[----:B------:R-:W1:Y:S01]  /*0210*/  LDCU.64 UR6, c[0x0][0x358] ;  /* 0x00006b00ff0677ac */ /* 0x000e620008000a00 */
[----:B------:R-:W-:-:S06]  /*0220*/  UMOV UR4, URZ ;  /* 0x000000ff00047c82 */ /* 0x000fcc0008000000 */
[----:B------:R-:W2:Y:S01]  /*0230*/  LDC.64 R8, c[0x0][0x3b0] ;  /* 0x0000ec00ff087b82 */ /* 0x000ea20000000a00 */
[----:B0-----:R-:W-:-:S05]  /*0240*/  VIADD R6, R52, 0x3ffff ;  /* 0x0003ffff34067836 */ /* 0x001fca0000000000 */
[----:B------:R-:W-:Y:S01]  /*0250*/  ISETP.GE.U32.AND P0, PT, R6, 0x7ffff, PT ;  /* 0x0007ffff0600780c */ /* 0x000fe20003f06070 */
[C---:B--2---:R-:W-:Y:S02]  /*0260*/  DADD R10, -R8.reuse, 1 ;  /* 0x3ff00000080a7429 */ /* 0x044fe40000000100 */
[----:B------:R-:W-:-:S10]  /*0270*/  DMUL R8, R8, 0.125 ;  /* 0x3fc0000008087828 */ /* 0x000fd40000000000 */
[----:B-1----:R-:W-:Y:S05]  /*0280*/  @!P0 BRA `(.L_x_24) ;  /* 0x0000000800d48947 */ /* 0x002fea0003800000 */
[----:B------:R-:W0:Y:S01]  /*0290*/  S2R R7, SR_TID.X ;  /* 0x0000000000077919 */ /* 0x000e220000002100 */
[----:B------:R-:W0:Y:S01]  /*02a0*/  LDCU UR4, c[0x0][0x3c0] ;  /* 0x00007800ff0477ac */ /* 0x000e220008000800 */
[----:B------:R-:W-:Y:S01]  /*02b0*/  SHF.R.S32.HI R13, RZ, 0x1f, R52 ;  /* 0x0000001fff0d7819 */ /* 0x000fe20000011434 */
[-C--:B------:R-:W-:Y:S02]  /*02c0*/  IMAD R6, R0, R5.reuse, R5 ;  /* 0x0000000500067224 */ /* 0x080fe400078e0205 */
[----:B------:R-:W-:Y:S01]  /*02d0*/  IMAD R5, R4, R5, RZ ;  /* 0x0000000504057224 */ /* 0x000fe200078e02ff */
[----:B------:R-:W-:-:S04]  /*02e0*/  LEA.HI R13, R13, R52, RZ, 0x12 ;  /* 0x000000340d0d7211 */ /* 0x000fc800078f90ff */
[----:B------:R-:W-:Y:S02]  /*02f0*/  LEA.HI.SX32 R48, R13, 0x1, 0xe ;  /* 0x000000010d307811 */ /* 0x000fe400078f72ff */
[----:B0-----:R-:W-:Y:S01]  /*0300*/  IADD3 R7, PT, PT, R7, UR4, RZ ;  /* 0x0000000407077c10 */ /* 0x001fe2000fffe0ff */
[----:B------:R-:W0:Y:S04]  /*0310*/  LDCU UR4, c[0x0][0x3c4] ;  /* 0x00007880ff0477ac */ /* 0x000e280008000800 */
[--C-:B------:R-:W-:Y:S02]  /*0320*/  IMAD.IADD R4, R6, 0x1, R7.reuse ;  /* 0x0000000106047824 */ /* 0x100fe400078e0207 */
[----:B------:R-:W-:Y:S01]  /*0330*/  IMAD R5, R5, R48, R7 ;  /* 0x0000003005057224 */ /* 0x000fe200078e0207 */
[----:B------:R-:W-:Y:S01]  /*0340*/  LOP3.LUT R48, R48, 0xfffffffe, RZ, 0xc0, !PT ;  /* 0xfffffffe30307812 */ /* 0x000fe200078ec0ff */
[C-C-:B------:R-:W-:Y:S01]  /*0350*/  IMAD R7, R52.reuse, 0x6, R4.reuse ;  /* 0x0000000634077824 */ /* 0x140fe200078e0204 */
[C---:B------:R-:W-:Y:S01]  /*0360*/  LEA R6, R52.reuse, R4, 0x2 ;  /* 0x0000000434067211 */ /* 0x040fe200078e10ff */
[----:B------:R-:W-:Y:S01]  /*0370*/  IMAD R49, R52, 0x2, R4 ;  /* 0x0000000234317824 */ /* 0x000fe200078e0204 */
[----:B------:R-:W-:Y:S01]  /*0380*/  IADD3 R48, PT, PT, -R48, RZ, RZ ;  /* 0x000000ff30307210 */ /* 0x000fe20007ffe1ff */
[----:B------:R-:W-:-:S02]  /*0390*/  IMAD R50, R52, 0x4, R5 ;  /* 0x0000000434327824 */ /* 0x000fc400078e0205 */
[C---:B------:R-:W-:Y:S01]  /*03a0*/  IMAD R51, R52.reuse, 0x6, R5 ;  /* 0x0000000634337824 */ /* 0x040fe200078e0205 */
[----:B------:R-:W-:-:S07]  /*03b0*/  LEA R52, R52, R5, 0x1 ;  /* 0x0000000534347211 */ /* 0x000fce00078e08ff */
.L_x_29:
[----:B0-----:R-:W-:Y:S01]  /*03c0*/  ISETP.GE.AND P0, PT, R5, UR4, PT ;  /* 0x0000000405007c0c */ /* 0x001fe2000bf06270 */
[----:B------:R-:W-:Y:S01]  /*03d0*/  BSSY.RECONVERGENT B0, `(.L_x_25) ;  /* 0x0000047000007945 */ /* 0x000fe20003800200 */
[----:B------:R-:W-:-:S11]  /*03e0*/  ISETP.GE.AND P1, PT, R4, UR4, PT ;  /* 0x0000000404007c0c */ /* 0x000fd6000bf26270 */
[----:B------:R-:W-:Y:S05]  /*03f0*/  @P0 BRA `(.L_x_26) ;  /* 0x0000000400100947 */ /* 0x000fea0003800000 */
[----:B------:R-:W0:Y:S08]  /*0400*/  LDC.64 R12, c[0x0][0x380] ;  /* 0x0000e000ff0c7b82 */ /* 0x000e300000000a00 */
[----:B------:R-:W1:Y:S08]  /*0410*/  LDC.64 R14, c[0x0][0x398] ;  /* 0x0000e600ff0e7b82 */ /* 0x000e700000000a00 */
[----:B------:R-:W2:Y:S08]  /*0420*/  LDC.64 R28, c[0x0][0x390] ;  /* 0x0000e400ff1c7b82 */ /* 0x000eb00000000a00 */
[----:B------:R-:W3:Y:S01]  /*0430*/  LDC.64 R30, c[0x0][0x388] ;  /* 0x0000e200ff1e7b82 */ /* 0x000ee20000000a00 */
[----:B0-----:R-:W-:-:S05]  /*0440*/  IMAD.WIDE R42, R5, 0x8, R12 ;  /* 0x00000008052a7825 */ /* 0x001fca00078e020c */
[----:B------:R-:W4:Y:S02]  /*0450*/  LDG.E.64 R22, desc[UR6][R42.64] ;  /* 0x000000062a167981 */ /* 0x000f24000c1e1b00 */
[----:B------:R-:W0:Y:S01]  /*0460*/  LDC R53, c[0x0][0x3c8] ;  /* 0x0000f200ff357b82 */ /* 0x000e220000000800 */
[----:B-1----:R-:W-:-:S05]  /*0470*/  IMAD.WIDE R14, R5, 0x8, R14 ;  /* 0x00000008050e7825 */ /* 0x002fca00078e020e */
[----:B------:R-:W5:Y:S01]  /*0480*/  LDG.E.64 R18, desc[UR6][R14.64] ;  /* 0x000000060e127981 */ /* 0x000f62000c1e1b00 */
[C---:B--2---:R-:W-:Y:S01]  /*0490*/  IMAD.WIDE R28, R5.reuse, 0x8, R28 ;  /* 0x00000008051c7825 */ /* 0x044fe200078e021c */
[----:B------:R-:W1:Y:S04]  /*04a0*/  LDC.64 R20, c[0x0][0x3b0] ;  /* 0x0000ec00ff147b82 */ /* 0x000e680000000a00 */
[----:B------:R-:W5:Y:S01]  /*04b0*/  LDG.E.64 R16, desc[UR6][R28.64] ;  /* 0x000000061c107981 */ /* 0x000f62000c1e1b00 */
[----:B---3--:R-:W-:-:S06]  /*04c0*/  IMAD.WIDE R30, R5, 0x8, R30 ;  /* 0x00000008051e7825 */ /* 0x008fcc00078e021e */
[----:B------:R-:W2:Y:S01]  /*04d0*/  LDG.E.64 R30, desc[UR6][R30.64] ;  /* 0x000000061e1e7981 */ /* 0x000ea2000c1e1b00 */
[----:B0-----:R-:W-:-:S04]  /*04e0*/  IMAD.WIDE R46, R53, 0x8, R14 ;  /* 0x00000008352e7825 */ /* 0x001fc800078e020e */
[C---:B------:R-:W-:Y:S01]  /*04f0*/  IMAD.WIDE R44, R53.reuse, 0x8, R28 ;  /* 0x00000008352c7825 */ /* 0x040fe200078e021c */
[----:B------:R-:W3:Y:S04]  /*0500*/  LDG.E.64 R26, desc[UR6][R46.64] ;  /* 0x000000062e1a7981 */ /* 0x000ee8000c1e1b00 */
[----:B------:R-:W3:Y:S01]  /*0510*/  LDG.E.64 R24, desc[UR6][R44.64] ;  /* 0x000000062c187981 */ /* 0x000ee2000c1e1b00 */
[----:B------:R-:W-:Y:S01]  /*0520*/  IMAD.WIDE R38, R53, 0x8, R42 ;  /* 0x0000000835267825 */ /* 0x000fe200078e022a */
[----:B-1----:R-:W-:-:S04]  /*0530*/  DMUL R20, R20, 0.25 ;  /* 0x3fd0000014147828 */ /* 0x002fc80000000000 */
[----:B------:R-:W3:Y:S01]  /*0540*/  LDG.E.64 R14, desc[UR6][R38.64] ;  /* 0x00000006260e7981 */ /* 0x000ee2000c1e1b00 */
[----:B------:R-:W-:-:S05]  /*0550*/  IMAD.WIDE R40, R52, 0x8, R12 ;  /* 0x0000000834287825 */ /* 0x000fca00078e020c */
[----:B------:R-:W3:Y:S01]  /*0560*/  LDG.E.64 R34, desc[UR6][R40.64] ;  /* 0x0000000628227981 */ /* 0x000ee2000c1e1b00 */
[----:B----4-:R-:W-:Y:S02]  /*0570*/  DMUL R22, R10, R22 ;  /* 0x000000160a167228 */ /* 0x010fe40000000000 */
[----:B-----5:R-:W-:Y:S01]  /*0580*/  DFMA R16, R18, R2, R16 ;  /* 0x000000021210722b */ /* 0x020fe20000000010 */
[----:B------:R-:W-:-:S05]  /*0590*/  IMAD.WIDE R18, R50, 0x8, R12 ;  /* 0x0000000832127825 */ /* 0x000fca00078e020c */
[----:B--2---:R-:W-:Y:S02]  /*05a0*/  DFMA R20, R30, R20, R22 ;  /* 0x000000141e14722b */ /* 0x004fe40000000016 */
[----:B------:R-:W2:Y:S01]  /*05b0*/  LDG.E.64 R22, desc[UR6][R18.64] ;  /* 0x0000000612167981 */ /* 0x000ea2000c1e1b00 */
[----:B---3--:R-:W-:Y:S01]  /*05c0*/  DFMA R24, R26, R2, R24 ;  /* 0x000000021a18722b */ /* 0x008fe20000000018 */
[----:B------:R-:W-:-:S05]  /*05d0*/  IMAD.WIDE R26, R53, 0x8, R40 ;  /* 0x00000008351a7825 */ /* 0x000fca00078e0228 */
[----:B------:R-:W3:Y:S01]  /*05e0*/  LDG.E.64 R28, desc[UR6][R26.64] ;  /* 0x000000061a1c7981 */ /* 0x000ee2000c1e1b00 */
[----:B------:R-:W-:Y:S01]  /*05f0*/  IMAD.MOV.U32 R32, RZ, RZ, 0x0 ;  /* 0x00000000ff207424 */ /* 0x000fe200078e00ff */
[----:B------:R-:W-:Y:S01]  /*0600*/  MOV R33, 0x3ff00000 ;  /* 0x3ff0000000217802 */ /* 0x000fe20000000f00 */
[----:B------:R-:W-:Y:S02]  /*0610*/  DMUL R30, R8, R30 ;  /* 0x0000001e081e7228 */ /* 0x000fe40000000000 */
[----:B------:R-:W-:-:S03]  /*0620*/  DMUL R14, R10, R14 ;  /* 0x0000000e0a0e7228 */ /* 0x000fc60000000000 */
[C-C-:B------:R-:W-:Y:S02]  /*0630*/  DFMA R36, R16.reuse, 4, R32.reuse ;  /* 0x401000001024782b */ /* 0x140fe40000000020 */
[----:B------:R-:W-:-:S08]  /*0640*/  DFMA R16, R16, -4, R32 ;  /* 0xc01000001010782b */ /* 0x000fd00000000020 */
[----:B------:R-:W-:Y:S02]  /*0650*/  DFMA R14, R30, R16, R14 ;  /* 0x000000101e0e722b */ /* 0x000fe4000000000e */
[C-C-:B------:R-:W-:Y:S02]  /*0660*/  DFMA R16, R24.reuse, 4, R32.reuse ;  /* 0x401000001810782b */ /* 0x140fe40000000020 */
[----:B------:R-:W-:Y:S02]  /*0670*/  DFMA R24, R24, -4, R32 ;  /* 0xc01000001818782b */ /* 0x000fe40000000020 */
[----:B------:R-:W-:Y:S01]  /*0680*/  DMUL R34, R10, R34 ;  /* 0x000000220a227228 */ /* 0x000fe20000000000 */
[----:B------:R-:W-:-:S07]  /*0690*/  IMAD.WIDE R12, R51, 0x8, R12 ;  /* 0x00000008330c7825 */ /* 0x000fce00078e020c */
[----:B------:R-:W-:Y:S02]  /*06a0*/  DFMA R34, R30, R36, R34 ;  /* 0x000000241e22722b */ /* 0x000fe40000000022 */
[----:B--2---:R-:W-:-:S08]  /*06b0*/  DMUL R22, R10, R22 ;  /* 0x000000160a167228 */ /* 0x004fd00000000000 */
[----:B------:R-:W-:Y:S02]  /*06c0*/  DFMA R16, R30, R16, R22 ;  /* 0x000000101e10722b */ /* 0x000fe40000000016 */
[----:B---3--:R-:W-:Y:S01]  /*06d0*/  DMUL R22, R10, R28 ;  /* 0x0000001c0a167228 */ /* 0x008fe20000000000 */
[C---:B------:R-:W-:Y:S02]  /*06e0*/  IMAD.WIDE R28, R53.reuse, 0x8, R46 ;  /* 0x00000008351c7825 */ /* 0x040fe400078e022e */
[----:B------:R-:W2:Y:S05]  /*06f0*/  LDG.E.64 R46, desc[UR6][R12.64] ;  /* 0x000000060c2e7981 */ /* 0x000eaa000c1e1b00 */
[----:B------:R-:W-:Y:S01]  /*0700*/  DFMA R22, R30, R24, R22 ;  /* 0x000000181e16722b */ /* 0x000fe20000000016 */
[----:B------:R-:W3:Y:S01]  /*0710*/  LDG.E.64 R28, desc[UR6][R28.64] ;  /* 0x000000061c1c7981 */ /* 0x000ee2000c1e1b00 */
[----:B------:R-:W-:-:S06]  /*0720*/  IMAD.WIDE R24, R53, 0x8, R44 ;  /* 0x0000000835187825 */ /* 0x000fcc00078e022c */
[----:B------:R-:W3:Y:S01]  /*0730*/  LDG.E.64 R24, desc[UR6][R24.64] ;  /* 0x0000000618187981 */ /* 0x000ee2000c1e1b00 */
[----:B------:R-:W-:-:S05]  /*0740*/  IMAD.WIDE R44, R53, 0x8, R18 ;  /* 0x00000008352c7825 */ /* 0x000fca00078e0212 */
[----:B------:R-:W4:Y:S04]  /*0750*/  LDG.E.64 R36, desc[UR6][R44.64] ;  /* 0x000000062c247981 */ /* 0x000f28000c1e1b00 */
[----:B------:R0:W-:Y:S04]  /*0760*/  STG.E.64 desc[UR6][R42.64], R20 ;  /* 0x000000142a007986 */ /* 0x0001e8000c101b06 */
[----:B------:R0:W-:Y:S04]  /*0770*/  STG.E.64 desc[UR6][R38.64], R34 ;  /* 0x0000002226007986 */ /* 0x0001e8000c101b06 */
[----:B------:R0:W-:Y:S04]  /*0780*/  STG.E.64 desc[UR6][R40.64], R14 ;  /* 0x0000000e28007986 */ /* 0x0001e8000c101b06 */
[----:B------:R0:W-:Y:S04]  /*0790*/  STG.E.64 desc[UR6][R26.64], R16 ;  /* 0x000000101a007986 */ /* 0x0001e8000c101b06 */
[----:B------:R0:W-:Y:S01]  /*07a0*/  STG.E.64 desc[UR6][R18.64], R22 ;  /* 0x0000001612007986 */ /* 0x0001e2000c101b06 */
[----:B--2---:R-:W-:-:S02]  /*07b0*/  DMUL R46, R10, R46 ;  /* 0x0000002e0a2e7228 */ /* 0x004fc40000000000 */
[----:B---3--:R-:W-:Y:S02]  /*07c0*/  DFMA R24, R28, R2, R24 ;  /* 0x000000021c18722b */ /* 0x008fe40000000018 */
[----:B----4-:R-:W-:-:S06]  /*07d0*/  DMUL R36, R10, R36 ;  /* 0x000000240a247228 */ /* 0x010fcc0000000000 */
[C-C-:B------:R-:W-:Y:S02]  /*07e0*/  DFMA R28, R24.reuse, 4, R32.reuse ;  /* 0x40100000181c782b */ /* 0x140fe40000000020 */
[----:B------:R-:W-:-:S06]  /*07f0*/  DFMA R32, R24, -4, R32 ;  /* 0xc01000001820782b */ /* 0x000fcc0000000020 */
[C---:B------:R-:W-:Y:S02]  /*0800*/  DFMA R28, R30.reuse, R28, R46 ;  /* 0x0000001c1e1c722b */ /* 0x040fe4000000002e */
[----:B------:R-:W-:-:S05]  /*0810*/  DFMA R32, R30, R32, R36 ;  /* 0x000000201e20722b */ /* 0x000fca0000000024 */
[----:B------:R0:W-:Y:S04]  /*0820*/  STG.E.64 desc[UR6][R44.64], R28 ;  /* 0x0000001c2c007986 */ /* 0x0001e8000c101b06 */
[----:B------:R0:W-:Y:S02]  /*0830*/  STG.E.64 desc[UR6][R12.64], R32 ;  /* 0x000000200c007986 */ /* 0x0001e4000c101b06 */
.L_x_26:
[----:B------:R-:W-:Y:S05]  /*0840*/  BSYNC.RECONVERGENT B0 ;  /* 0x0000000000007941 */ /* 0x000fea0003800200 */
.L_x_25:
[----:B------:R-:W-:Y:S04]  /*0850*/  BSSY.RECONVERGENT B0, `(.L_x_27) ;  /* 0x0000046000007945 */ /* 0x000fe80003800200 */
[----:B------:R-:W-:Y:S05]  /*0860*/  @P1 BRA `(.L_x_28) ;  /* 0x0000000400101947 */ /* 0x000fea0003800000 */
[----:B0-----:R-:W0:Y:S08]  /*0870*/  LDC.64 R12, c[0x0][0x380] ;  /* 0x0000e000ff0c7b82 */ /* 0x001e300000000a00 */
        /* <DEDUP_REMOVED lines=41> */
[----:B------:R-:W-:Y:S01]  /*0b10*/  DFMA R44, R40, R46, R44 ;  /* 0x0000002e282c722b */ /* 0x000fe2000000002c */
[----:B------:R-:W4:Y:S01]  /*0b20*/  LDG.E.64 R46, desc[UR6][R12.64] ;  /* 0x000000060c2e7981 */ /* 0x000f22000c1e1b00 */
[----:B--2---:R-:W-:-:S08]  /*0b30*/  DMUL R32, R10, R32 ;  /* 0x000000200a207228 */ /* 0x004fd00000000000 */
[----:B------:R-:W-:Y:S02]  /*0b40*/  DFMA R26, R40, R26, R32 ;  /* 0x0000001a281a722b */ /* 0x000fe40000000020 */
[----:B---3--:R-:W-:-:S08]  /*0b50*/  DMUL R32, R10, R38 ;  /* 0x000000260a207228 */ /* 0x008fd00000000000 */
[----:B------:R-:W-:Y:S01]  /*0b60*/  DFMA R32, R40, R34, R32 ;  /* 0x000000222820722b */ /* 0x000fe20000000020 */
[----:B------:R-:W-:-:S04]  /*0b70*/  IMAD.WIDE R34, R53, 0x8, R16 ;  /* 0x0000000835227825 */ /* 0x000fc800078e0210 */
[C---:B------:R-:W-:Y:S02]  /*0b80*/  IMAD.WIDE R16, R53.reuse, 0x8, R18 ;  /* 0x0000000835107825 */ /* 0x040fe400078e0212 */
[----:B------:R-:W2:Y:S04]  /*0b90*/  LDG.E.64 R18, desc[UR6][R34.64] ;  /* 0x0000000622127981 */ /* 0x000ea8000c1e1b00 */
[----:B------:R-:W2:Y:S01]  /*0ba0*/  LDG.E.64 R16, desc[UR6][R16.64] ;  /* 0x0000000610107981 */ /* 0x000ea2000c1e1b00 */
[----:B------:R-:W-:-:S05]  /*0bb0*/  IMAD.WIDE R38, R53, 0x8, R28 ;  /* 0x0000000835267825 */ /* 0x000fca00078e021c */
[----:B------:R-:W3:Y:S01]  /*0bc0*/  LDG.E.64 R34, desc[UR6][R38.64] ;  /* 0x0000000626227981 */ /* 0x000ee2000c1e1b00 */
[----:B----4-:R-:W-:-:S03]  /*0bd0*/  DMUL R46, R10, R46 ;  /* 0x0000002e0a2e7228 */ /* 0x010fc60000000000 */
[----:B------:R1:W-:Y:S04]  /*0be0*/  STG.E.64 desc[UR6][R14.64], R30 ;  /* 0x0000001e0e007986 */ /* 0x0003e8000c101b06 */
[----:B------:R1:W-:Y:S04]  /*0bf0*/  STG.E.64 desc[UR6][R22.64], R44 ;  /* 0x0000002c16007986 */ /* 0x0003e8000c101b06 */
[----:B------:R1:W-:Y:S04]  /*0c00*/  STG.E.64 desc[UR6][R20.64], R24 ;  /* 0x0000001814007986 */ /* 0x0003e8000c101b06 */
[----:B------:R1:W-:Y:S04]  /*0c10*/  STG.E.64 desc[UR6][R36.64], R26 ;  /* 0x0000001a24007986 */ /* 0x0003e8000c101b06 */
[----:B------:R1:W-:Y:S01]  /*0c20*/  STG.E.64 desc[UR6][R28.64], R32 ;  /* 0x000000201c007986 */ /* 0x0003e2000c101b06 */
[----:B--2---:R-:W-:-:S02]  /*0c30*/  DFMA R16, R18, R2, R16 ;  /* 0x000000021210722b */ /* 0x004fc40000000010 */
[----:B---3--:R-:W-:-:S06]  /*0c40*/  DMUL R34, R10, R34 ;  /* 0x000000220a227228 */ /* 0x008fcc0000000000 */
[C-C-:B------:R-:W-:Y:S02]  /*0c50*/  DFMA R18, R16.reuse, 4, R42.reuse ;  /* 0x401000001012782b */ /* 0x140fe4000000002a */
[----:B------:R-:W-:-:S06]  /*0c60*/  DFMA R42, R16, -4, R42 ;  /* 0xc0100000102a782b */ /* 0x000fcc000000002a */
[C---:B------:R-:W-:Y:S02]  /*0c70*/  DFMA R18, R40.reuse, R18, R46 ;  /* 0x000000122812722b */ /* 0x040fe4000000002e */
[----:B------:R-:W-:-:S05]  /*0c80*/  DFMA R34, R40, R42, R34 ;  /* 0x0000002a2822722b */ /* 0x000fca0000000022 */
[----:B------:R1:W-:Y:S04]  /*0c90*/  STG.E.64 desc[UR6][R38.64], R18 ;  /* 0x0000001226007986 */ /* 0x0003e8000c101b06 */
[----:B------:R1:W-:Y:S02]  /*0ca0*/  STG.E.64 desc[UR6][R12.64], R34 ;  /* 0x000000220c007986 */ /* 0x0003e4000c101b06 */
.L_x_28:
[----:B------:R-:W-:Y:S05]  /*0cb0*/  BSYNC.RECONVERGENT B0 ;  /* 0x0000000000007941 */ /* 0x000fea0003800200 */
.L_x_27:
[----:B01----:R-:W0:Y:S01]  /*0cc0*/  LDC R12, c[0x0][0x360] ;  /* 0x0000d800ff0c7b82 */ /* 0x003e220000000800 */
[----:B------:R-:W-:-:S05]  /*0cd0*/  VIADD R48, R48, 0x2 ;  /* 0x0000000230307836 */ /* 0x000fca0000000000 */
[----:B------:R-:W-:Y:S02]  /*0ce0*/  ISETP.NE.AND P0, PT, R48, RZ, PT ;  /* 0x000000ff3000720c */ /* 0x000fe40003f05270 */
[C---:B0-----:R-:W-:Y:S01]  /*0cf0*/  LEA R50, R12.reuse, R50, 0x1 ;  /* 0x000000320c327211 */ /* 0x041fe200078e08ff */
[C---:B------:R-:W-:Y:S01]  /*0d00*/  IMAD R51, R12.reuse, 0x2, R51 ;  /* 0x000000020c337824 */ /* 0x040fe200078e0233 */
[C---:B------:R-:W-:Y:S01]  /*0d10*/  LEA R52, R12.reuse, R52, 0x1 ;  /* 0x000000340c347211 */ /* 0x040fe200078e08ff */
[C---:B------:R-:W-:Y:S01]  /*0d20*/  IMAD R6, R12.reuse, 0x2, R6 ;  /* 0x000000020c067824 */ /* 0x040fe200078e0206 */
[C---:B------:R-:W-:Y:S01]  /*0d30*/  LEA R7, R12.reuse, R7, 0x1 ;  /* 0x000000070c077211 */ /* 0x040fe200078e08ff */
[C---:B------:R-:W-:Y:S01]  /*0d40*/  IMAD R49, R12.reuse, 0x2, R49 ;  /* 0x000000020c317824 */ /* 0x040fe200078e0231 */
[C---:B------:R-:W-:Y:S01]  /*0d50*/  LEA R4, R12.reuse, R4, 0x1 ;  /* 0x000000040c047211 */ /* 0x040fe200078e08ff */
[----:B------:R-:W-:-:S04]  /*0d60*/  IMAD R5, R12, 0x2, R5 ;  /* 0x000000020c057824 */ /* 0x000fc800078e0205 */
[----:B------:R-:W-:Y:S05]  /*0d70*/  @P0 BRA `(.L_x_29) ;  /* 0xfffffff400900947 */ /* 0x000fea000383ffff */
[----:B------:R-:W0:Y:S02]  /*0d80*/  LDCU UR4, c[0x0][0x3c8] ;  /* 0x00007900ff0477ac */ /* 0x000e240008000800 */
[----:B0-----:R-:W-:-:S04]  /*0d90*/  USHF.R.S32.HI UR5, URZ, 0x1f, UR4 ;  /* 0x0000001fff057899 */ /* 0x001fc80008011404 */
[----:B------:R-:W-:-:S04]  /*0da0*/  ULEA.HI UR5, UR5, UR4, URZ, 0x12 ;  /* 0x0000000405057291 */ /* 0x000fc8000f8f90ff */
[----:B------:R-:W-:-:S04]  /*0db0*/  USHF.R.S32.HI UR5, URZ, 0x12, UR5 ;  /* 0x00000012ff057899 */ /* 0x000fc80008011405 */
[----:B------:R-:W-:-:S04]  /*0dc0*/  UIADD3 UR5, UPT, UPT, UR5, 0x1, URZ ;  /* 0x0000000105057890 */ /* 0x000fc8000fffe0ff */
[----:B------:R-:W-:-:S12]  /*0dd0*/  ULOP3.LUT UR4, UR5, 0xfffffffe, URZ, 0xc0, !UPT ;  /* 0xfffffffe05047892 */ /* 0x000fd8000f8ec0ff */
.L_x_24:
[----:B------:R-:W0:Y:S02]  /*0de0*/  LDC R4, c[0x0][0x3c8] ;  /* 0x0000f200ff047b82 */ /* 0x000e240000000800 */
[----:B0-----:R-:W-:-:S04]  /*0df0*/  SHF.R.S32.HI R5, RZ, 0x1f, R4 ;  /* 0x0000001fff057819 */ /* 0x001fc80000011404 */
[----:B------:R-:W-:-:S04]  /*0e00*/  LEA.HI R5, R5, R4, RZ, 0x12 ;  /* 0x0000000405057211 */ /* 0x000fc800078f90ff */
[----:B------:R-:W-:-:S04]  /*0e10*/  SHF.R.S32.HI R4, RZ, 0x12, R5 ;  /* 0x00000012ff047819 */ /* 0x000fc80000011405 */
[----:B------:R-:W-:-:S04]  /*0e20*/  LOP3.LUT R4, R4, 0x1, RZ, 0xc0, !PT ;  /* 0x0000000104047812 */ /* 0x000fc800078ec0ff */
[----:B------:R-:W-:-:S13]  /*0e30*/  ISETP.NE.U32.AND P0, PT, R4, 0x1, PT ;  /* 0x000000010400780c */ /* 0x000fda0003f05070 */
[----:B------:R-:W-:Y:S05]  /*0e40*/  @!P0 EXIT ;  /* 0x000000000000894d */ /* 0x000fea0003800000 */
[----:B------:R-:W0:Y:S01]  /*0e50*/  S2R R4, SR_TID.X ;  /* 0x0000000000047919 */ /* 0x000e220000002100 */
[----:B------:R-:W0:Y:S01]  /*0e60*/  LDCU.64 UR8, c[0x0][0x3c0] ;  /* 0x00007800ff0877ac */ /* 0x000e220008000a00 */
[----:B------:R-:W-:Y:S01]  /*0e70*/  IADD3 R0, PT, PT, R0, UR4, RZ ;  /* 0x0000000400007c10 */ /* 0x000fe2000fffe0ff */
[----:B------:R-:W1:Y:S01]  /*0e80*/  LDCU UR5, c[0x0][0x360] ;  /* 0x00006c00ff0577ac */ /* 0x000e620008000800 */
[----:B0-----:R-:W-:-:S04]  /*0e90*/  VIADD R19, R4, UR8 ;  /* 0x0000000804137c36 */ /* 0x001fc80008000000 */
[----:B-1----:R-:W-:-:S05]  /*0ea0*/  IMAD R19, R0, UR5, R19 ;  /* 0x0000000500137c24 */ /* 0x002fca000f8e0213 */
[----:B------:R-:W-:-:S13]  /*0eb0*/  ISETP.GE.AND P0, PT, R19, UR9, PT ;  /* 0x0000000913007c0c */ /* 0x000fda000bf06270 */
[----:B------:R-:W-:Y:S05]  /*0ec0*/  @P0 EXIT ;  /* 0x000000000000094d */ /* 0x000fea0003800000 */
[----:B------:R-:W0:Y:S08]  /*0ed0*/  LDC.64 R36, c[0x0][0x398] ;  /* 0x0000e600ff247b82 */ /* 0x000e300000000a00 */
[----:B------:R-:W1:Y:S08]  /*0ee0*/  LDC.64 R50, c[0x0][0x390] ;  /* 0x0000e400ff327b82 */ /* 0x000e700000000a00 */
[----:B------:R-:W2:Y:S08]  /*0ef0*/  LDC R15, c[0x0][0x3c8] ;  /* 0x0000f200ff0f7b82 */ /* 0x000eb00000000800 */
[----:B------:R-:W3:Y:S01]  /*0f00*/  LDC.64 R6, c[0x0][0x380] ;  /* 0x0000e000ff067b82 */ /* 0x000ee20000000a00 */
[----:B0-----:R-:W-:-:S07]  /*0f10*/  IMAD.WIDE R36, R19, 0x8, R36 ;  /* 0x0000000813247825 */ /* 0x001fce00078e0224 */
[----:B------:R-:W0:Y:S01]  /*0f20*/  LDC.64 R40, c[0x0][0x388] ;  /* 0x0000e200ff287b82 */ /* 0x000e220000000a00 */
[----:B-1----:R-:W-:-:S04]  /*0f30*/  IMAD.WIDE R50, R19, 0x8, R50 ;  /* 0x0000000813327825 */ /* 0x002fc800078e0232 */
[C---:B--2---:R-:W-:Y:S01]  /*0f40*/  IMAD.WIDE R12, R15.reuse, 0x8, R36 ;  /* 0x000000080f0c7825 */ /* 0x044fe200078e0224 */
[C---:B------:R-:W-:Y:S01]  /*0f50*/  LEA R26, R15.reuse, R19, 0x1 ;  /* 0x000000130f1a7211 */ /* 0x040fe200078e08ff */
[----:B------:R-:W2:Y:S01]  /*0f60*/  LDG.E.64 R36, desc[UR6][R36.64] ;  /* 0x0000000624247981 */ /* 0x000ea2000c1e1b00 */
[----:B------:R-:W1:Y:S01]  /*0f70*/  LDC.64 R46, c[0x0][0x3b0] ;  /* 0x0000ec00ff2e7b82 */ /* 0x000e620000000a00 */
[----:B------:R-:W-:Y:S01]  /*0f80*/  IMAD.WIDE R48, R15, 0x8, R50 ;  /* 0x000000080f307825 */ /* 0x000fe200078e0232 */
[----:B------:R-:W-:Y:S01]  /*0f90*/  IADD3 R0, PT, PT, R26, R15, RZ ;  /* 0x0000000f1a007210 */ /* 0x000fe20007ffe0ff */
[----:B------:R4:W5:Y:S02]  /*0fa0*/  LDG.E.64 R34, desc[UR6][R12.64] ;  /* 0x000000060c227981 */ /* 0x000964000c1e1b00 */
[----:B---3--:R-:W-:Y:S02]  /*0fb0*/  IMAD.WIDE R4, R19, 0x8, R6 ;  /* 0x0000000813047825 */ /* 0x008fe400078e0206 */
[----:B------:R-:W2:Y:S02]  /*0fc0*/  LDG.E.64 R50, desc[UR6][R50.64] ;  /* 0x0000000632327981 */ /* 0x000ea4000c1e1b00 */
[----:B------:R-:W-:-:S02]  /*0fd0*/  IMAD.WIDE R42, R15, 0x8, R12 ;  /* 0x000000080f2a7825 */ /* 0x000fc400078e020c */
[----:B------:R-:W3:Y:S02]  /*0fe0*/  LDG.E.64 R38, desc[UR6][R4.64] ;  /* 0x0000000604267981 */ /* 0x000ee4000c1e1b00 */
[----:B------:R-:W-:Y:S02]  /*0ff0*/  IMAD.WIDE R44, R15, 0x8, R48 ;  /* 0x000000080f2c7825 */ /* 0x000fe400078e0230 */
[----:B------:R-:W5:Y:S02]  /*1000*/  LDG.E.64 R48, desc[UR6][R48.64] ;  /* 0x0000000630307981 */ /* 0x000f64000c1e1b00 */
[----:B0-----:R-:W-:Y:S02]  /*1010*/  IMAD.WIDE R40, R19, 0x8, R40 ;  /* 0x0000000813287825 */ /* 0x001fe400078e0228 */
[----:B------:R-:W3:Y:S02]  /*1020*/  LDG.E.64 R42, desc[UR6][R42.64] ;  /* 0x000000062a2a7981 */ /* 0x000ee4000c1e1b00 */
[----:B------:R-:W-:-:S02]  /*1030*/  IMAD R19, R15, 0x4, R19 ;  /* 0x000000040f137824 */ /* 0x000fc400078e0213 */
[--C-:B------:R-:W-:Y:S01]  /*1040*/  IMAD.WIDE R26, R26, 0x8, R6.reuse ;  /* 0x000000081a1a7825 */ /* 0x100fe200078e0206 */
[----:B------:R-:W3:Y:S03]  /*1050*/  LDG.E.64 R44, desc[UR6][R44.64] ;  /* 0x000000062c2c7981 */ /* 0x000ee6000c1e1b00 */
[----:B------:R-:W-:Y:S01]  /*1060*/  IMAD.WIDE R18, R19, 0x8, R6 ;  /* 0x0000000813127825 */ /* 0x000fe200078e0206 */
[----:B------:R-:W3:Y:S03]  /*1070*/  LDG.E.64 R40, desc[UR6][R40.64] ;  /* 0x0000000628287981 */ /* 0x000ee6000c1e1b00 */
[C---:B----4-:R-:W-:Y:S01]  /*1080*/  IMAD R13, R15.reuse, 0x3, R0 ;  /* 0x000000030f0d7824 */ /* 0x050fe200078e0200 */
[----:B------:R-:W4:Y:S01]  /*1090*/  LDG.E.64 R32, desc[UR6][R26.64] ;  /* 0x000000061a207981 */ /* 0x000f22000c1e1b00 */
[----:B------:R-:W-:-:S03]  /*10a0*/  IMAD.WIDE R30, R15, 0x8, R4 ;  /* 0x000000080f1e7825 */ /* 0x000fc600078e0204 */
[----:B------:R-:W4:Y:S01]  /*10b0*/  LDG.E.64 R28, desc[UR6][R18.64] ;  /* 0x00000006121c7981 */ /* 0x000f22000c1e1b00 */
[----:B------:R-:W-:-:S04]  /*10c0*/  IMAD.WIDE R22, R15, 0x8, R26 ;  /* 0x000000080f167825 */ /* 0x000fc800078e021a */
[----:B------:R-:W-:Y:S01]  /*10d0*/  IMAD.WIDE R6, R13, 0x8, R6 ;  /* 0x000000080d067825 */ /* 0x000fe200078e0206 */
[----:B------:R-:W4:Y:S03]  /*10e0*/  LDG.E.64 R24, desc[UR6][R22.64] ;  /* 0x0000000616187981 */ /* 0x000f26000c1e1b00 */
[----:B------:R-:W-:Y:S01]  /*10f0*/  IMAD.WIDE R14, R15, 0x8, R18 ;  /* 0x000000080f0e7825 */ /* 0x000fe200078e0212 */
[----:B------:R-:W4:Y:S04]  /*1100*/  LDG.E.64 R12, desc[UR6][R30.64] ;  /* 0x000000061e0c7981 */ /* 0x000f28000c1e1b00 */
[----:B------:R-:W4:Y:S04]  /*1110*/  LDG.E.64 R20, desc[UR6][R6.64] ;  /* 0x0000000606147981 */ /* 0x000f28000c1e1b00 */
[----:B------:R-:W4:Y:S01]  /*1120*/  LDG.E.64 R16, desc[UR6][R14.64] ;  /* 0x000000060e107981 */ /* 0x000f22000c1e1b00 */
[----:B-1----:R-:W-:-:S02]  /*1130*/  DMUL R46, R46, 0.25 ;  /* 0x3fd000002e2e7828 */ /* 0x002fc40000000000 */
[-C--:B--2---:R-:W-:Y:S02]  /*1140*/  DFMA R36, R36, R2.reuse, R50 ;  /* 0x000000022424722b */ /* 0x084fe40000000032 */
[----:B-----5:R-:W-:Y:S02]  /*1150*/  DFMA R34, R34, R2, R48 ;  /* 0x000000022222722b */ /* 0x020fe40000000030 */
[----:B---3--:R-:W-:Y:S02]  /*1160*/  DMUL R48, R10, R38 ;  /* 0x000000260a307228 */ /* 0x008fe40000000000 */
[----:B------:R-:W-:Y:S01]  /*1170*/  DFMA R38, R42, R2, R44 ;  /* 0x000000022a26722b */ /* 0x000fe2000000002c */
[----:B------:R-:W-:Y:S01]  /*1180*/  IMAD.MOV.U32 R2, RZ, RZ, 0x0 ;  /* 0x00000000ff027424 */ /* 0x000fe200078e00ff */
[----:B------:R-:W-:Y:S01]  /*1190*/  MOV R3, 0x3ff00000 ;  /* 0x3ff0000000037802 */ /* 0x000fe20000000f00 */
[----:B------:R-:W-:-:S03]  /*11a0*/  DMUL R8, R8, R40 ;  /* 0x0000002808087228 */ /* 0x000fc60000000000 */
[----:B------:R-:W-:Y:S02]  /*11b0*/  DFMA R40, R46, R40, R48 ;  /* 0x000000282e28722b */ /* 0x000fe40000000030 */
[----:B----4-:R-:W-:Y:S02]  /*11c0*/  DMUL R32, R10, R32 ;  /* 0x000000200a207228 */ /* 0x010fe40000000000 */
[C-C-:B------:R-:W-:Y:S02]  /*11d0*/  DFMA R42, R36.reuse, 4, R2.reuse ;  /* 0x40100000242a782b */ /* 0x140fe40000000002 */
[--C-:B------:R-:W-:Y:S02]  /*11e0*/  DFMA R44, R36, -4, R2.reuse ;  /* 0xc0100000242c782b */ /* 0x100fe40000000002 */
[----:B------:R-:W-:Y:S02]  /*11f0*/  DFMA R36, R34, 4, R2 ;  /* 0x401000002224782b */ /* 0x000fe40000000002 */
[----:B------:R-:W-:-:S02]  /*1200*/  DMUL R28, R10, R28 ;  /* 0x0000001c0a1c7228 */ /* 0x000fc40000000000 */
[--C-:B------:R-:W-:Y:S02]  /*1210*/  DFMA R46, R34, -4, R2.reuse ;  /* 0xc0100000222e782b */ /* 0x100fe40000000002 */
[C---:B------:R-:W-:Y:S02]  /*1220*/  DMUL R24, R10.reuse, R24 ;  /* 0x000000180a187228 */ /* 0x040fe40000000000 */
[----:B------:R-:W-:Y:S02]  /*1230*/  DMUL R12, R10, R12 ;  /* 0x0000000c0a0c7228 */ /* 0x000fe40000000000 */
[--C-:B------:R-:W-:Y:S02]  /*1240*/  DFMA R34, R38, 4, R2.reuse ;  /* 0x401000002622782b */ /* 0x100fe40000000002 */
[----:B------:R-:W-:Y:S02]  /*1250*/  DMUL R20, R10, R20 ;  /* 0x000000140a147228 */ /* 0x000fe40000000000 */
[----:B------:R-:W-:-:S02]  /*1260*/  DFMA R2, R38, -4, R2 ;  /* 0xc01000002602782b */ /* 0x000fc40000000002 */
[----:B------:R-:W-:Y:S02]  /*1270*/  DMUL R16, R10, R16 ;  /* 0x000000100a107228 */ /* 0x000fe40000000000 */
[C---:B------:R-:W-:Y:S02]  /*1280*/  DFMA R32, R8.reuse, R42, R32 ;  /* 0x0000002a0820722b */ /* 0x040fe40000000020 */
[C---:B------:R-:W-:Y:S02]  /*1290*/  DFMA R12, R8.reuse, R44, R12 ;  /* 0x0000002c080c722b */ /* 0x040fe4000000000c */
[C---:B------:R-:W-:Y:S02]  /*12a0*/  DFMA R28, R8.reuse, R36, R28 ;  /* 0x00000024081c722b */ /* 0x040fe4000000001c */
[C---:B------:R-:W-:Y:S02]  /*12b0*/  DFMA R24, R8.reuse, R46, R24 ;  /* 0x0000002e0818722b */ /* 0x040fe40000000018 */
[C---:B------:R-:W-:Y:S01]  /*12c0*/  DFMA R20, R8.reuse, R34, R20 ;  /* 0x000000220814722b */ /* 0x040fe20000000014 */
[----:B------:R-:W-:Y:S01]  /*12d0*/  STG.E.64 desc[UR6][R4.64], R40 ;  /* 0x0000002804007986 */ /* 0x000fe2000c101b06 */
[----:B------:R-:W-:-:S03]  /*12e0*/  DFMA R2, R8, R2, R16 ;  /* 0x000000020802722b */ /* 0x000fc60000000010 */
[----:B------:R-:W-:Y:S04]  /*12f0*/  STG.E.64 desc[UR6][R30.64], R32 ;  /* 0x000000201e007986 */ /* 0x000fe8000c101b06 */
[----:B------:R-:W-:Y:S04]  /*1300*/  STG.E.64 desc[UR6][R26.64], R12 ;  /* 0x0000000c1a007986 */ /* 0x000fe8000c101b06 */
[----:B------:R-:W-:Y:S04]  /*1310*/  STG.E.64 desc[UR6][R22.64], R28 ;  /* 0x0000001c16007986 */ /* 0x000fe8000c101b06 */
[----:B------:R-:W-:Y:S04]  /*1320*/  STG.E.64 desc[UR6][R18.64], R24 ;  /* 0x0000001812007986 */ /* 0x000fe8000c101b06 */
[----:B------:R-:W-:Y:S04]  /*1330*/  STG.E.64 desc[UR6][R14.64], R20 ;  /* 0x000000140e007986 */ /* 0x000fe8000c101b06 */
[----:B------:R-:W-:Y:S01]  /*1340*/  STG.E.64 desc[UR6][R6.64], R2 ;  /* 0x0000000206007986 */ /* 0x000fe2000c101b06 */
[----:B------:R-:W-:Y:S05]  /*1350*/  EXIT ;  /* 0x000000000000794d */ /* 0x000fea0003800000 */
        .weak           $__internal_0_$__cuda_sm20_div_rn_f64_full
        .type           $__internal_0_$__cuda_sm20_div_rn_f64_full,@function
        .size           $__internal_0_$__cuda_sm20_div_rn_f64_full,(.L_x_76 - $__internal_0_$__cuda_sm20_div_rn_f64_full)
$__internal_0_$__cuda_sm20_div_rn_f64_full:
[----:B------:R-:W0:Y:S01]  /*1360*/  LDC.64 R2, c[0x0][0x3b8] ;  /* 0x0000ee00ff027b82 */ /* 0x000e220000000a00 */
[C---:B------:R-:W-:Y:S01]  /*1370*/  FSETP.GEU.AND P2, PT, |R11|.reuse, 1.469367938527859385e-39, PT ;  /* 0x001000000b00780b */ /* 0x040fe20003f4e200 */
[----:B------:R-:W-:Y:S01]  /*1380*/  IMAD.MOV.U32 R21, RZ, RZ, 0x1ca00000 ;  /* 0x1ca00000ff157424 */ /* 0x000fe200078e00ff */
[----:B------:R-:W-:-:S04]  /*1390*/  LOP3.LUT R22, R11, 0x7ff00000, RZ, 0xc0, !PT ;  /* 0x7ff000000b167812 */ /* 0x000fc800078ec0ff */
[----:B------:R-:W-:Y:S02]  /*13a0*/  MOV R23, R22 ;  /* 0x0000001600177202 */ /* 0x000fe40000000f00 */
[C---:B0-----:R-:W-:Y:S02]  /*13b0*/  FSETP.GEU.AND P0, PT, |R3|.reuse, 1.469367938527859385e-39, PT ;  /* 0x001000000300780b */ /* 0x041fe40003f0e200 */
[C---:B------:R-:W-:Y:S02]  /*13c0*/  LOP3.LUT R8, R3.reuse, 0x800fffff, RZ, 0xc0, !PT ;  /* 0x800fffff03087812 */ /* 0x040fe400078ec0ff */
[----:B------:R-:W-:Y:S02]  /*13d0*/  LOP3.LUT R7, R3, 0x7ff00000, RZ, 0xc0, !PT ;  /* 0x7ff0000003077812 */ /* 0x000fe400078ec0ff */
[----:B------:R-:W-:Y:S01]  /*13e0*/  LOP3.LUT R9, R8, 0x3ff00000, RZ, 0xfc, !PT ;  /* 0x3ff0000008097812 */ /* 0x000fe200078efcff */
[----:B------:R-:W-:Y:S01]  /*13f0*/  IMAD.MOV.U32 R8, RZ, RZ, R2 ;  /* 0x000000ffff087224 */ /* 0x000fe200078e0002 */
[----:B------:R-:W-:Y:S01]  /*1400*/  ISETP.GE.U32.AND P1, PT, R22, R7, PT ;  /* 0x000000071600720c */ /* 0x000fe20003f26070 */
[----:B------:R-:W-:-:S03]  /*1410*/  IMAD.MOV.U32 R20, RZ, RZ, R7 ;  /* 0x000000ffff147224 */ /* 0x000fc600078e0007 */
[----:B------:R-:W-:Y:S01]  /*1420*/  SEL R21, R21, 0x63400000, !P1 ;  /* 0x6340000015157807 */ /* 0x000fe20004800000 */
[----:B------:R-:W0:Y:S02]  /*1430*/  @!P0 LDC.64 R12, c[0x0][0x3b8] ;  /* 0x0000ee00ff0c8b82 */ /* 0x000e240000000a00 */
[----:B0-----:R-:W-:Y:S01]  /*1440*/  @!P0 DMUL R8, R12, 8.98846567431157953865e+307 ;  /* 0x7fe000000c088828 */ /* 0x001fe20000000000 */
[----:B------:R-:W-:-:S05]  /*1450*/  MOV R12, 0x1 ;  /* 0x00000001000c7802 */ /* 0x000fca0000000f00 */
[----:B------:R-:W0:Y:S04]  /*1460*/  MUFU.RCP64H R13, R9 ;  /* 0x00000009000d7308 */ /* 0x000e280000001800 */
[----:B------:R-:W-:-:S05]  /*1470*/  @!P0 LOP3.LUT R20, R9, 0x7ff00000, RZ, 0xc0, !PT ;  /* 0x7ff0000009148812 */ /* 0x000fca00078ec0ff */
[----:B------:R-:W-:Y:S01]  /*1480*/  VIADD R25, R20, 0xffffffff ;  /* 0xffffffff14197836 */ /* 0x000fe20000000000 */
[----:B0-----:R-:W-:-:S08]  /*1490*/  DFMA R14, R12, -R8, 1 ;  /* 0x3ff000000c0e742b */ /* 0x001fd00000000808 */
[----:B------:R-:W-:-:S08]  /*14a0*/  DFMA R14, R14, R14, R14 ;  /* 0x0000000e0e0e722b */ /* 0x000fd0000000000e */
[----:B------:R-:W-:Y:S01]  /*14b0*/  DFMA R16, R12, R14, R12 ;  /* 0x0000000e0c10722b */ /* 0x000fe2000000000c */
[C-C-:B------:R-:W-:Y:S02]  /*14c0*/  @!P2 LOP3.LUT R14, R21.reuse, 0x80000000, R11.reuse, 0xf8, !PT ;  /* 0x80000000150ea812 */ /* 0x140fe400078ef80b */
[----:B------:R-:W-:Y:S02]  /*14d0*/  LOP3.LUT R13, R21, 0x800fffff, R11, 0xf8, !PT ;  /* 0x800fffff150d7812 */ /* 0x000fe400078ef80b */
[----:B------:R-:W-:Y:S01]  /*14e0*/  @!P2 LOP3.LUT R15, R14, 0x100000, RZ, 0xfc, !PT ;  /* 0x001000000e0fa812 */ /* 0x000fe200078efcff */
[----:B------:R-:W-:Y:S01]  /*14f0*/  @!P2 IMAD.MOV.U32 R14, RZ, RZ, RZ ;  /* 0x000000ffff0ea224 */ /* 0x000fe200078e00ff */
[----:B------:R-:W-:Y:S01]  /*1500*/  MOV R12, R10 ;  /* 0x0000000a000c7202 */ /* 0x000fe20000000f00 */
[----:B------:R-:W-:-:S05]  /*1510*/  DFMA R18, R16, -R8, 1 ;  /* 0x3ff000001012742b */ /* 0x000fca0000000808 */
[----:B------:R-:W-:-:S03]  /*1520*/  @!P2 DFMA R12, R12, 2, -R14 ;  /* 0x400000000c0ca82b */ /* 0x000fc6000000080e */
[----:B------:R-:W-:-:S07]  /*1530*/  DFMA R18, R16, R18, R16 ;  /* 0x000000121012722b */ /* 0x000fce0000000010 */
[----:B------:R-:W-:Y:S01]  /*1540*/  @!P2 LOP3.LUT R23, R13, 0x7ff00000, RZ, 0xc0, !PT ;  /* 0x7ff000000d17a812 */ /* 0x000fe200078ec0ff */
[----:B------:R-:W-:-:S03]  /*1550*/  DMUL R14, R18, R12 ;  /* 0x0000000c120e7228 */ /* 0x000fc60000000000 */
[----:B------:R-:W-:-:S04]  /*1560*/  IADD3 R24, PT, PT, R23, -0x1, RZ ;  /* 0xffffffff17187810 */ /* 0x000fc80007ffe0ff */
[----:B------:R-:W-:Y:S01]  /*1570*/  ISETP.GT.U32.AND P0, PT, R24, 0x7feffffe, PT ;  /* 0x7feffffe1800780c */ /* 0x000fe20003f04070 */
[----:B------:R-:W-:-:S03]  /*1580*/  DFMA R16, R14, -R8, R12 ;  /* 0x800000080e10722b */ /* 0x000fc6000000000c */
[----:B------:R-:W-:-:S05]  /*1590*/  ISETP.GT.U32.OR P0, PT, R25, 0x7feffffe, P0 ;  /* 0x7feffffe1900780c */ /* 0x000fca0000704470 */
[----:B------:R-:W-:-:S08]  /*15a0*/  DFMA R16, R18, R16, R14 ;  /* 0x000000101210722b */ /* 0x000fd0000000000e */
[----:B------:R-:W-:Y:S05]  /*15b0*/  @P0 BRA `(.L_x_30) ;  /* 0x0000000000600947 */ /* 0x000fea0003800000 */
[----:B------:R-:W-:Y:S02]  /*15c0*/  VIADDMNMX R7, R22, -R7, 0xb9600000, !PT ;  /* 0xb960000016077446 */ /* 0x000fe40007800907 */
[----:B------:R-:W-:Y:S02]  /*15d0*/  MOV R10, RZ ;  /* 0x000000ff000a7202 */ /* 0x000fe40000000f00 */
[----:B------:R-:W-:-:S04]  /*15e0*/  VIMNMX R2, PT, PT, R7, 0x46a00000, PT ;  /* 0x46a0000007027848 */ /* 0x000fc80003fe0100 */
[----:B------:R-:W-:-:S05]  /*15f0*/  IADD3 R21, PT, PT, -R21, R2, RZ ;  /* 0x0000000215157210 */ /* 0x000fca0007ffe1ff */
[----:B------:R-:W-:-:S06]  /*1600*/  VIADD R11, R21, 0x7fe00000 ;  /* 0x7fe00000150b7836 */ /* 0x000fcc0000000000 */
[----:B------:R-:W-:-:S10]  /*1610*/  DMUL R14, R16, R10 ;  /* 0x0000000a100e7228 */ /* 0x000fd40000000000 */
[----:B------:R-:W-:-:S13]  /*1620*/  FSETP.GTU.AND P0, PT, |R15|, 1.469367938527859385e-39, PT ;  /* 0x001000000f00780b */ /* 0x000fda0003f0c200 */
[----:B------:R-:W-:Y:S05]  /*1630*/  @P0 BRA `(.L_x_31) ;  /* 0x0000000000980947 */ /* 0x000fea0003800000 */
[----:B------:R-:W-:Y:S01]  /*1640*/  DFMA R8, R16, -R8, R12 ;  /* 0x800000081008722b */ /* 0x000fe2000000000c */
[----:B------:R-:W-:-:S09]  /*1650*/  IMAD.MOV.U32 R10, RZ, RZ, RZ ;  /* 0x000000ffff0a7224 */ /* 0x000fd200078e00ff */
[C---:B------:R-:W-:Y:S02]  /*1660*/  FSETP.NEU.AND P0, PT, R9.reuse, RZ, PT ;  /* 0x000000ff0900720b */ /* 0x040fe40003f0d000 */
[----:B------:R-:W-:-:S04]  /*1670*/  LOP3.LUT R7, R9, 0x80000000, R3, 0x48, !PT ;  /* 0x8000000009077812 */ /* 0x000fc800078e4803 */
[----:B------:R-:W-:-:S07]  /*1680*/  LOP3.LUT R11, R7, R11, RZ, 0xfc, !PT ;  /* 0x0000000b070b7212 */ /* 0x000fce00078efcff */
[----:B------:R-:W-:Y:S05]  /*1690*/  @!P0 BRA `(.L_x_31) ;  /* 0x0000000000808947 */ /* 0x000fea0003800000 */
[C---:B------:R-:W-:Y:S01]  /*16a0*/  IADD3 R3, PT, PT, -R21.reuse, RZ, RZ ;  /* 0x000000ff15037210 */ /* 0x040fe20007ffe1ff */
[----:B------:R-:W-:Y:S01]  /*16b0*/  IMAD.MOV.U32 R2, RZ, RZ, RZ ;  /* 0x000000ffff027224 */ /* 0x000fe200078e00ff */
[----:B------:R-:W-:Y:S01]  /*16c0*/  DMUL.RP R10, R16, R10 ;  /* 0x0000000a100a7228 */ /* 0x000fe20000008000 */
[----:B------:R-:W-:-:S04]  /*16d0*/  IADD3 R21, PT, PT, -R21, -0x43300000, RZ ;  /* 0xbcd0000015157810 */ /* 0x000fc80007ffe1ff */
[----:B------:R-:W-:-:S05]  /*16e0*/  DFMA R2, R14, -R2, R16 ;  /* 0x800000020e02722b */ /* 0x000fca0000000010 */
[----:B------:R-:W-:-:S05]  /*16f0*/  LOP3.LUT R7, R11, R7, RZ, 0x3c, !PT ;  /* 0x000000070b077212 */ /* 0x000fca00078e3cff */
[----:B------:R-:W-:-:S04]  /*1700*/  FSETP.NEU.AND P0, PT, |R3|, R21, PT ;  /* 0x000000150300720b */ /* 0x000fc80003f0d200 */
[----:B------:R-:W-:Y:S02]  /*1710*/  FSEL R14, R10, R14, !P0 ;  /* 0x0000000e0a0e7208 */ /* 0x000fe40004000000 */
[----:B------:R-:W-:Y:S01]  /*1720*/  FSEL R15, R7, R15, !P0 ;  /* 0x0000000f070f7208 */ /* 0x000fe20004000000 */
[----:B------:R-:W-:Y:S06]  /*1730*/  BRA `(.L_x_31) ;  /* 0x0000000000587947 */ /* 0x000fec0003800000 */
.L_x_30:
[----:B------:R-:W-:-:S14]  /*1740*/  DSETP.NAN.AND P0, PT, R10, R10, PT ;  /* 0x0000000a0a00722a */ /* 0x000fdc0003f08000 */
[----:B------:R-:W-:Y:S05]  /*1750*/  @P0 BRA `(.L_x_32) ;  /* 0x0000000000480947 */ /* 0x000fea0003800000 */
[----:B------:R-:W0:Y:S02]  /*1760*/  LDC.64 R8, c[0x0][0x3b8] ;  /* 0x0000ee00ff087b82 */ /* 0x000e240000000a00 */
[----:B0-----:R-:W-:-:S14]  /*1770*/  DSETP.NAN.AND P0, PT, R8, R8, PT ;  /* 0x000000080800722a */ /* 0x001fdc0003f08000 */
[----:B------:R-:W-:Y:S05]  /*1780*/  @P0 BRA `(.L_x_33) ;  /* 0x0000000000300947 */ /* 0x000fea0003800000 */
[----:B------:R-:W-:Y:S01]  /*1790*/  ISETP.NE.AND P0, PT, R23, R20, PT ;  /* 0x000000141700720c */ /* 0x000fe20003f05270 */
[----:B------:R-:W-:Y:S01]  /*17a0*/  IMAD.MOV.U32 R15, RZ, RZ, -0x80000 ;  /* 0xfff80000ff0f7424 */ /* 0x000fe200078e00ff */
[----:B------:R-:W-:-:S11]  /*17b0*/  MOV R14, 0x0 ;  /* 0x00000000000e7802 */ /* 0x000fd60000000f00 */
[----:B------:R-:W-:Y:S05]  /*17c0*/  @!P0 BRA `(.L_x_31) ;  /* 0x0000000000348947 */ /* 0x000fea0003800000 */
[----:B------:R-:W-:Y:S02]  /*17d0*/  ISETP.NE.AND P0, PT, R23, 0x7ff00000, PT ;  /* 0x7ff000001700780c */ /* 0x000fe40003f05270 */
[----:B------:R-:W-:Y:S02]  /*17e0*/  LOP3.LUT R15, R11, 0x80000000, R3, 0x48, !PT ;  /* 0x800000000b0f7812 */ /* 0x000fe400078e4803 */
[----:B------:R-:W-:-:S13]  /*17f0*/  ISETP.EQ.OR P0, PT, R20, RZ, !P0 ;  /* 0x000000ff1400720c */ /* 0x000fda0004702670 */
[----:B------:R-:W-:Y:S02]  /*1800*/  @P0 LOP3.LUT R2, R15, 0x7ff00000, RZ, 0xfc, !PT ;  /* 0x7ff000000f020812 */ /* 0x000fe400078efcff */
[----:B------:R-:W-:Y:S01]  /*1810*/  @!P0 MOV R14, RZ ;  /* 0x000000ff000e8202 */ /* 0x000fe20000000f00 */
[----:B------:R-:W-:Y:S01]  /*1820*/  @P0 IMAD.MOV.U32 R14, RZ, RZ, RZ ;  /* 0x000000ffff0e0224 */ /* 0x000fe200078e00ff */
[----:B------:R-:W-:Y:S01]  /*1830*/  @P0 MOV R15, R2 ;  /* 0x00000002000f0202 */ /* 0x000fe20000000f00 */
[----:B------:R-:W-:Y:S06]  /*1840*/  BRA `(.L_x_31) ;  /* 0x0000000000147947 */ /* 0x000fec0003800000 */
.L_x_33:
[----:B------:R-:W-:Y:S01]  /*1850*/  LOP3.LUT R15, R3, 0x80000, RZ, 0xfc, !PT ;  /* 0x00080000030f7812 */ /* 0x000fe200078efcff */
[----:B------:R-:W-:Y:S01]  /*1860*/  IMAD.MOV.U32 R14, RZ, RZ, R2 ;  /* 0x000000ffff0e7224 */ /* 0x000fe200078e0002 */
[----:B------:R-:W-:Y:S06]  /*1870*/  BRA `(.L_x_31) ;  /* 0x0000000000087947 */ /* 0x000fec0003800000 */
.L_x_32:
[----:B------:R-:W-:Y:S02]  /*1880*/  LOP3.LUT R15, R11, 0x80000, RZ, 0xfc, !PT ;  /* 0x000800000b0f7812 */ /* 0x000fe400078efcff */
[----:B------:R-:W-:-:S07]  /*1890*/  MOV R14, R10 ;  /* 0x0000000a000e7202 */ /* 0x000fce0000000f00 */
.L_x_31:
[----:B------:R-:W-:Y:S01]  /*18a0*/  IMAD.MOV.U32 R7, RZ, RZ, 0x0 ;  /* 0x00000000ff077424 */ /* 0x000fe200078e00ff */
[----:B------:R-:W-:Y:S01]  /*18b0*/  MOV R3, R15 ;  /* 0x0000000f00037202 */ /* 0x000fe20000000f00 */
[----:B------:R-:W-:Y:S02]  /*18c0*/  IMAD.MOV.U32 R2, RZ, RZ, R14 ;  /* 0x000000ffff027224 */ /* 0x000fe400078e000e */
[----:B------:R-:W-:Y:S05]  /*18d0*/  RET.REL.NODEC R6 `(_Z26dvc_ScaLBL_D3Q7_AAeven_IonPdS_S_S_diddiii) ;  /* 0xffffffe406c87950 */ /* 0x000fea0003c3ffff */
.L_x_34:
        /* <DEDUP_REMOVED lines=10> */
.L_x_76:


//--------------------- .text._Z25dvc_ScaLBL_D3Q7_AAodd_IonPiPdS0_S0_S0_diddiii --------------------------
	.section	.text._Z25dvc_ScaLBL_D3Q7_AAodd_IonPiPdS0_S0_S0_diddiii,"ax",@progbits
	.align	128
        .global         _Z25dvc_ScaLBL_D3Q7_AAodd_IonPiPdS0_S0_S0_diddiii
        .type           _Z25dvc_ScaLBL_D3Q7_AAodd_IonPiPdS0_S0_S0_diddiii,@function
        .size           _Z25dvc_ScaLBL_D3Q7_AAodd_IonPiPdS0_S0_S0_diddiii,(.L_x_77 - _Z25dvc_ScaLBL_D3Q7_AAodd_IonPiPdS0_S0_S0_diddiii)
        .other          _Z25dvc_ScaLBL_D3Q7_AAodd_IonPiPdS0_S0_S0_diddiii,@"STO_CUDA_ENTRY STV_DEFAULT"
_Z25dvc_ScaLBL_D3Q7_AAodd_IonPiPdS0_S0_S0_diddiii:
.text._Z25dvc_ScaLBL_D3Q7_AAodd_IonPiPdS0_S0_S0_diddiii:
[----:B------:R-:W-:Y:S08]  /*0000*/  LDC R1, c[0x0][0x37c] ;  /* 0x0000df00ff017b82 */ /* 0x000ff00000000800 */
[----:B------:R-:W0:Y:S02]  /*0010*/  LDC R11, c[0x0][0x3d0] ;  /* 0x0000f400ff0b7b82 */ /* 0x000e240000000800 */
[----:B0-----:R-:W-:-:S13]  /*0020*/  ISETP.GE.AND P0, PT, R11, -0x3ffff, PT ;  /* 0xfffc00010b00780c */ /* 0x001fda0003f06270 */
[----:B------:R-:W-:Y:S05]  /*0030*/  @!P0 EXIT ;  /* 0x000000000000894d */ /* 0x000fea0003800000 */
[----:B------:R-:W0:Y:S01]  /*0040*/  LDCU UR5, c[0x0][0x3c4] ;  /* 0x00007880ff0577ac */ /* 0x000e220008000800 */
[----:B------:R-:W1:Y:S01]  /*0050*/  LDC.64 R8, c[0x0][0x3c0] ;  /* 0x0000f000ff087b82 */ /* 0x000e620000000a00 */
[----:B------:R-:W-:Y:S01]  /*0060*/  IMAD.MOV.U32 R4, RZ, RZ, 0x1 ;  /* 0x00000001ff047424 */ /* 0x000fe200078e00ff */
[----:B------:R-:W2:Y:S01]  /*0070*/  LDCU UR4, c[0x0][0x3b0] ;  /* 0x00007600ff0477ac */ /* 0x000ea20008000800 */
[----:B------:R-:W3:Y:S05]  /*0080*/  LDCU.64 UR6, c[0x0][0x3a8] ;  /* 0x00007500ff0677ac */ /* 0x000eea0008000a00 */
[----:B------:R-:W4:Y:S01]  /*0090*/  LDC R0, c[0x0][0x360] ;  /* 0x0000d800ff007b82 */ /* 0x000f220000000800 */
[----:B0-----:R-:W1:Y:S02]  /*00a0*/  MUFU.RCP64H R5, UR5 ;  /* 0x0000000500057d08 */ /* 0x001e640008001800 */
[----:B-1----:R-:W-:-:S08]  /*00b0*/  DFMA R2, R4, -R8, 1 ;  /* 0x3ff000000402742b */ /* 0x002fd00000000808 */
[----:B------:R-:W-:Y:S02]  /*00c0*/  DFMA R6, R2, R2, R2 ;  /* 0x000000020206722b */ /* 0x000fe40000000002 */
[----:B--2---:R-:W3:Y:S01]  /*00d0*/  I2F.F64 R2, UR4 ;  /* 0x0000000400027d12 */ /* 0x004ee20008201c00 */
[----:B------:R-:W0:Y:S05]  /*00e0*/  S2UR UR4, SR_CTAID.X ;  /* 0x00000000000479c3 */ /* 0x000e2a0000002500 */
[----:B------:R-:W-:-:S08]  /*00f0*/  DFMA R6, R4, R6, R4 ;  /* 0x000000060406722b */ /* 0x000fd00000000004 */
[----:B------:R-:W-:Y:S02]  /*0100*/  DFMA R4, R6, -R8, 1 ;  /* 0x3ff000000604742b */ /* 0x000fe40000000808 */
[----:B---3--:R-:W-:-:S06]  /*0110*/  DMUL R14, R2, UR6 ;  /* 0x00000006020e7c28 */ /* 0x008fcc0008000000 */
[----:B------:R-:W-:Y:S02]  /*0120*/  DFMA R2, R6, R4, R6 ;  /* 0x000000040602722b */ /* 0x000fe40000000006 */
[----:B------:R-:W1:Y:S01]  /*0130*/  S2R R5, SR_TID.X ;  /* 0x0000000000057919 */ /* 0x000e620000002100 */
[----:B------:R-:W-:Y:S02]  /*0140*/  SHF.R.S32.HI R4, RZ, 0x1f, R11 ;  /* 0x0000001fff047819 */ /* 0x000fe4000001140b */
[----:B------:R-:W-:Y:S02]  /*0150*/  FSETP.GEU.AND P1, PT, |R15|, 6.5827683646048100446e-37, PT ;  /* 0x036000000f00780b */ /* 0x000fe40003f2e200 */
[----:B------:R-:W-:Y:S01]  /*0160*/  LEA.HI R4, R4, R11, RZ, 0x12 ;  /* 0x0000000b04047211 */ /* 0x000fe200078f90ff */
[----:B------:R-:W-:-:S08]  /*0170*/  DMUL R6, R14, R2 ;  /* 0x000000020e067228 */ /* 0x000fd00000000000 */
[----:B------:R-:W-:-:S08]  /*0180*/  DFMA R8, R6, -R8, R14 ;  /* 0x800000080608722b */ /* 0x000fd0000000000e */
[----:B------:R-:W-:-:S10]  /*0190*/  DFMA R2, R2, R8, R6 ;  /* 0x000000080202722b */ /* 0x000fd40000000006 */
[----:B------:R-:W-:-:S05]  /*01a0*/  FFMA R6, RZ, UR5, R3 ;  /* 0x00000005ff067c23 */ /* 0x000fca0008000003 */
[----:B------:R-:W-:Y:S02]  /*01b0*/  FSETP.GT.AND P0, PT, |R6|, 1.469367938527859385e-39, PT ;  /* 0x001000000600780b */ /* 0x000fe40003f04200 */
[----:B------:R-:W-:-:S05]  /*01c0*/  SHF.R.S32.HI R6, RZ, 0x12, R4 ;  /* 0x00000012ff067819 */ /* 0x000fca0000011404 */
[----:B------:R-:W-:-:S06]  /*01d0*/  IMAD.MOV R4, RZ, RZ, -R6 ;  /* 0x000000ffff047224 */ /* 0x000fcc00078e0a06 */
[----:B01--4-:R-:W-:Y:S05]  /*01e0*/  @P0 BRA P1, `(.L_x_35) ;  /* 0x0000000000080947 */ /* 0x013fea0000800000 */
[----:B------:R-:W-:-:S07]  /*01f0*/  MOV R8, 0x210 ;  /* 0x0000021000087802 */ /* 0x000fce0000000f00 */
[----:B------:R-:W-:Y:S05]  /*0200*/  CALL.REL.NOINC `($__internal_1_$__cuda_sm20_div_rn_f64_full) ;  /* 0x0000000400887944 */ /* 0x000fea0003c00000 */
.L_x_35:
[----:B------:R-:W0:Y:S01]  /*0210*/  LDC.64 R14, c[0x0][0x3b8] ;  /* 0x0000ee00ff0e7b82 */ /* 0x000e220000000a00 */
[----:B------:R-:W1:Y:S01]  /*0220*/  LDCU UR5, c[0x0][0x3c8] ;  /* 0x00007900ff0577ac */ /* 0x000e620008000800 */
[----:B------:R-:W-:Y:S01]  /*0230*/  IMAD R7, R0, UR4, RZ ;  /* 0x0000000400077c24 */ /* 0x000fe2000f8e02ff */
[----:B------:R-:W2:Y:S03]  /*0240*/  LDCU.64 UR6, c[0x0][0x358] ;  /* 0x00006b00ff0677ac */ /* 0x000ea60008000a00 */
[----:B------:R-:W-:Y:S01]  /*0250*/  IMAD R6, R6, R7, R7 ;  /* 0x0000000706067224 */ /* 0x000fe200078e0207 */
[----:B------:R-:W3:Y:S04]  /*0260*/  LDCU UR8, c[0x0][0x3cc] ;  /* 0x00007980ff0877ac */ /* 0x000ee80008000800 */
[----:B-1----:R-:W-:Y:S01]  /*0270*/  IADD3 R5, PT, PT, R6, UR5, R5 ;  /* 0x0000000506057c10 */ /* 0x002fe2000fffe005 */
[----:B0-----:R-:W-:-:S02]  /*0280*/  DADD R10, -R14, 1 ;  /* 0x3ff000000e0a7429 */ /* 0x001fc40000000100 */
[C---:B------:R-:W-:Y:S02]  /*0290*/  DMUL R12, R14.reuse, 0.25 ;  /* 0x3fd000000e0c7828 */ /* 0x040fe40000000000 */
[----:B--23--:R-:W-:-:S11]  /*02a0*/  DMUL R14, R14, 0.125 ;  /* 0x3fc000000e0e7828 */ /* 0x00cfd60000000000 */
.L_x_38:
[----:B------:R-:W-:Y:S01]  /*02b0*/  ISETP.GE.AND P0, PT, R5, UR8, PT ;  /* 0x0000000805007c0c */ /* 0x000fe2000bf06270 */
[----:B------:R-:W-:Y:S01]  /*02c0*/  VIADD R4, R4, 0x1 ;  /* 0x0000000104047836 */ /* 0x000fe20000000000 */
[----:B------:R-:W-:Y:S04]  /*02d0*/  BSSY.RECONVERGENT B0, `(.L_x_36) ;  /* 0x0000052000007945 */ /* 0x000fe80003800200 */
[----:B------:R-:W-:-:S07]  /*02e0*/  ISETP.NE.AND P1, PT, R4, 0x1, PT ;  /* 0x000000010400780c */ /* 0x000fce0003f25270 */
[----:B0-----:R-:W-:Y:S06]  /*02f0*/  @P0 BRA `(.L_x_37) ;  /* 0x00000004003c0947 */ /* 0x001fec0003800000 */
[----:B------:R-:W0:Y:S08]  /*0300*/  LDC.64 R20, c[0x0][0x380] ;  /* 0x0000e000ff147b82 */ /* 0x000e300000000a00 */
[----:B------:R-:W1:Y:S08]  /*0310*/  LDC R6, c[0x0][0x3d0] ;  /* 0x0000f400ff067b82 */ /* 0x000e700000000800 */
[----:B------:R-:W2:Y:S01]  /*0320*/  LDC.64 R34, c[0x0][0x398] ;  /* 0x0000e600ff227b82 */ /* 0x000ea20000000a00 */
[----:B0-----:R-:W-:-:S07]  /*0330*/  IMAD.WIDE R20, R5, 0x4, R20 ;  /* 0x0000000405147825 */ /* 0x001fce00078e0214 */
[----:B------:R-:W0:Y:S01]  /*0340*/  LDC.64 R18, c[0x0][0x388] ;  /* 0x0000e200ff127b82 */ /* 0x000e220000000a00 */
[----:B------:R-:W3:Y:S01]  /*0350*/  LDG.E R27, desc[UR6][R20.64] ;  /* 0x00000006141b7981 */ /* 0x000ee2000c1e1900 */
[----:B-1----:R-:W-:-:S06]  /*0360*/  IMAD.WIDE R22, R6, 0x4, R20 ;  /* 0x0000000406167825 */ /* 0x002fcc00078e0214 */
[----:B------:R-:W1:Y:S01]  /*0370*/  LDC.64 R8, c[0x0][0x3a0] ;  /* 0x0000e800ff087b82 */ /* 0x000e620000000a00 */
[----:B------:R-:W4:Y:S01]  /*0380*/  LDG.E R31, desc[UR6][R22.64] ;  /* 0x00000006161f7981 */ /* 0x000f22000c1e1900 */
[----:B------:R-:W-:-:S06]  /*0390*/  IMAD.WIDE R52, R6, 0x4, R22 ;  /* 0x0000000406347825 */ /* 0x000fcc00078e0216 */
[----:B------:R-:W5:Y:S01]  /*03a0*/  LDC.64 R42, c[0x0][0x390] ;  /* 0x0000e400ff2a7b82 */ /* 0x000f620000000a00 */
[----:B------:R5:W4:Y:S01]  /*03b0*/  LDG.E R25, desc[UR6][R52.64] ;  /* 0x0000000634197981 */ /* 0x000b22000c1e1900 */
[----:B--2---:R-:W-:-:S04]  /*03c0*/  IMAD.WIDE R34, R5, 0x8, R34 ;  /* 0x0000000805227825 */ /* 0x004fc800078e0222 */
[----:B0-----:R-:W-:-:S04]  /*03d0*/  IMAD.WIDE R16, R5, 0x8, R18 ;  /* 0x0000000805107825 */ /* 0x001fc800078e0212 */
[C---:B------:R-:W-:Y:S01]  /*03e0*/  IMAD.WIDE R28, R6.reuse, 0x8, R34 ;  /* 0x00000008061c7825 */ /* 0x040fe200078e0222 */
[----:B------:R-:W2:Y:S03]  /*03f0*/  LDG.E.64 R40, desc[UR6][R16.64] ;  /* 0x0000000610287981 */ /* 0x000ea6000c1e1b00 */
[----:B-1----:R-:W-:Y:S01]  /*0400*/  IMAD.WIDE R8, R5, 0x8, R8 ;  /* 0x0000000805087825 */ /* 0x002fe200078e0208 */
[----:B------:R-:W2:Y:S04]  /*0410*/  LDG.E.64 R34, desc[UR6][R34.64] ;  /* 0x0000000622227981 */ /* 0x000ea8000c1e1b00 */
[----:B------:R-:W2:Y:S01]  /*0420*/  LDG.E.64 R36, desc[UR6][R8.64] ;  /* 0x0000000608247981 */ /* 0x000ea2000c1e1b00 */
[----:B------:R-:W-:-:S03]  /*0430*/  IMAD.WIDE R32, R6, 0x8, R8 ;  /* 0x0000000806207825 */ /* 0x000fc600078e0208 */
[----:B------:R-:W2:Y:S01]  /*0440*/  LDG.E.64 R38, desc[UR6][R28.64] ;  /* 0x000000061c267981 */ /* 0x000ea2000c1e1b00 */
[----:B-----5:R-:W-:-:S03]  /*0450*/  IMAD.WIDE R42, R5, 0x8, R42 ;  /* 0x00000008052a7825 */ /* 0x020fc600078e022a */
[----:B------:R0:W5:Y:S01]  /*0460*/  LDG.E.64 R46, desc[UR6][R32.64] ;  /* 0x00000006202e7981 */ /* 0x000162000c1e1b00 */
[----:B------:R-:W-:-:S03]  /*0470*/  IMAD.WIDE R52, R6, 0x4, R52 ;  /* 0x0000000406347825 */ /* 0x000fc600078e0234 */
[----:B------:R-:W5:Y:S01]  /*0480*/  LDG.E.64 R42, desc[UR6][R42.64] ;  /* 0x000000062a2a7981 */ /* 0x000f62000c1e1b00 */
[----:B------:R-:W-:-:S03]  /*0490*/  IMAD.WIDE R50, R6, 0x4, R52 ;  /* 0x0000000406327825 */ /* 0x000fc600078e0234 */
[----:B------:R-:W5:Y:S04]  /*04a0*/  LDG.E R7, desc[UR6][R52.64] ;  /* 0x0000000634077981 */ /* 0x000f68000c1e1900 */
[----:B------:R-:W5:Y:S01]  /*04b0*/  LDG.E R8, desc[UR6][R50.64] ;  /* 0x0000000632087981 */ /* 0x000f62000c1e1900 */
[----:B------:R-:W-:-:S05]  /*04c0*/  IMAD.WIDE R48, R6, 0x4, R50 ;  /* 0x0000000406307825 */ /* 0x000fca00078e0232 */
[----:B------:R-:W5:Y:S01]  /*04d0*/  LDG.E R9, desc[UR6][R48.64] ;  /* 0x0000000630097981 */ /* 0x000f62000c1e1900 */
[----:B---3--:R-:W-:-:S05]  /*04e0*/  IMAD.WIDE R26, R27, 0x8, R18 ;  /* 0x000000081b1a7825 */ /* 0x008fca00078e0212 */
[----:B------:R-:W3:Y:S01]  /*04f0*/  LDG.E.64 R44, desc[UR6][R26.64] ;  /* 0x000000061a2c7981 */ /* 0x000ee2000c1e1b00 */
[----:B----4-:R-:W-:-:S05]  /*0500*/  IMAD.WIDE R30, R31, 0x8, R18 ;  /* 0x000000081f1e7825 */ /* 0x010fca00078e0212 */
[----:B------:R-:W4:Y:S01]  /*0510*/  LDG.E.64 R20, desc[UR6][R30.64] ;  /* 0x000000061e147981 */ /* 0x000f22000c1e1b00 */
[----:B------:R-:W-:-:S05]  /*0520*/  IMAD.WIDE R24, R25, 0x8, R18 ;  /* 0x0000000819187825 */ /* 0x000fca00078e0212 */
[----:B------:R-:W4:Y:S01]  /*0530*/  LDG.E.64 R22, desc[UR6][R24.64] ;  /* 0x0000000618167981 */ /* 0x000f22000c1e1b00 */
[----:B--2---:R-:W-:Y:S02]  /*0540*/  DMUL R40, R10, R40 ;  /* 0x000000280a287228 */ /* 0x004fe40000000000 */
[-C--:B------:R-:W-:Y:S01]  /*0550*/  DFMA R34, R36, R2.reuse, R34 ;  /* 0x000000022422722b */ /* 0x080fe20000000022 */
[----:B------:R-:W-:Y:S01]  /*0560*/  IMAD.MOV.U32 R36, RZ, RZ, 0x0 ;  /* 0x00000000ff247424 */ /* 0x000fe200078e00ff */
[----:B------:R-:W-:Y:S01]  /*0570*/  MOV R37, 0x3ff00000 ;  /* 0x3ff0000000257802 */ /* 0x000fe20000000f00 */
[----:B0-----:R-:W-:Y:S01]  /*0580*/  IMAD.WIDE R32, R6, 0x8, R32 ;  /* 0x0000000806207825 */ /* 0x001fe200078e0220 */
[----:B-----5:R-:W-:-:S04]  /*0590*/  DFMA R38, R46, R2, R38 ;  /* 0x000000022e26722b */ /* 0x020fc80000000026 */
[----:B------:R-:W-:Y:S01]  /*05a0*/  DFMA R46, R34, 4, R36 ;  /* 0x40100000222e782b */ /* 0x000fe20000000024 */
[----:B------:R-:W-:Y:S01]  /*05b0*/  IMAD.WIDE R28, R6, 0x8, R28 ;  /* 0x00000008061c7825 */ /* 0x000fe200078e021c */
[-C--:B------:R-:W-:Y:S01]  /*05c0*/  DFMA R40, R12, R42.reuse, R40 ;  /* 0x0000002a0c28722b */ /* 0x080fe20000000028 */
[----:B------:R-:W2:Y:S01]  /*05d0*/  LDG.E.64 R32, desc[UR6][R32.64] ;  /* 0x0000000620207981 */ /* 0x000ea2000c1e1b00 */
[----:B------:R-:W-:Y:S02]  /*05e0*/  DMUL R42, R14, R42 ;  /* 0x0000002a0e2a7228 */ /* 0x000fe40000000000 */
[----:B------:R-:W-:Y:S01]  /*05f0*/  DFMA R34, R34, -4, R36 ;  /* 0xc01000002222782b */ /* 0x000fe20000000024 */
[----:B------:R-:W2:Y:S01]  /*0600*/  LDG.E.64 R28, desc[UR6][R28.64] ;  /* 0x000000061c1c7981 */ /* 0x000ea2000c1e1b00 */
[----:B------:R-:W-:-:S05]  /*0610*/  IMAD.WIDE R6, R7, 0x8, R18 ;  /* 0x0000000807067825 */ /* 0x000fca00078e0212 */
[----:B------:R-:W5:Y:S01]  /*0620*/  LDG.E.64 R48, desc[UR6][R6.64] ;  /* 0x0000000606307981 */ /* 0x000f62000c1e1b00 */
[C---:B---3--:R-:W-:Y:S02]  /*0630*/  DMUL R44, R10.reuse, R44 ;  /* 0x0000002c0a2c7228 */ /* 0x048fe40000000000 */
[----:B----4-:R-:W-:-:S06]  /*0640*/  DMUL R20, R10, R20 ;  /* 0x000000140a147228 */ /* 0x010fcc0000000000 */
[----:B------:R-:W-:Y:S02]  /*0650*/  DFMA R44, R42, R46, R44 ;  /* 0x0000002e2a2c722b */ /* 0x000fe4000000002c */
[----:B------:R-:W-:Y:S02]  /*0660*/  DFMA R46, R38, 4, R36 ;  /* 0x40100000262e782b */ /* 0x000fe40000000024 */
[----:B------:R-:W-:Y:S02]  /*0670*/  DMUL R22, R10, R22 ;  /* 0x000000160a167228 */ /* 0x000fe40000000000 */
[----:B------:R-:W-:Y:S01]  /*0680*/  DFMA R20, R42, R34, R20 ;  /* 0x000000222a14722b */ /* 0x000fe20000000014 */
[----:B------:R-:W-:-:S04]  /*0690*/  IMAD.WIDE R34, R8, 0x8, R18 ;  /* 0x0000000808227825 */ /* 0x000fc800078e0212 */
[----:B------:R-:W-:Y:S01]  /*06a0*/  IMAD.WIDE R18, R9, 0x8, R18 ;  /* 0x0000000809127825 */ /* 0x000fe200078e0212 */
[----:B------:R-:W-:Y:S01]  /*06b0*/  DFMA R46, R42, R46, R22 ;  /* 0x0000002e2a2e722b */ /* 0x000fe20000000016 */
[----:B------:R-:W3:Y:S04]  /*06c0*/  LDG.E.64 R8, desc[UR6][R34.64] ;  /* 0x0000000622087981 */ /* 0x000ee8000c1e1b00 */
[----:B------:R-:W4:Y:S01]  /*06d0*/  LDG.E.64 R22, desc[UR6][R18.64] ;  /* 0x0000000612167981 */ /* 0x000f22000c1e1b00 */
[----:B------:R-:W-:Y:S02]  /*06e0*/  DFMA R38, R38, -4, R36 ;  /* 0xc01000002626782b */ /* 0x000fe40000000024 */
[----:B--2---:R-:W-:Y:S02]  /*06f0*/  DFMA R32, R32, R2, R28 ;  /* 0x000000022020722b */ /* 0x004fe4000000001c */
[----:B-----5:R-:W-:-:S06]  /*0700*/  DMUL R48, R10, R48 ;  /* 0x000000300a307228 */ /* 0x020fcc0000000000 */
[C-C-:B------:R-:W-:Y:S02]  /*0710*/  DFMA R28, R32.reuse, 4, R36.reuse ;  /* 0x40100000201c782b */ /* 0x140fe40000000024 */
[----:B------:R-:W-:Y:S01]  /*0720*/  DFMA R32, R32, -4, R36 ;  /* 0xc01000002020782b */ /* 0x000fe20000000024 */
[----:B------:R0:W-:Y:S01]  /*0730*/  STG.E.64 desc[UR6][R16.64], R40 ;  /* 0x0000002810007986 */ /* 0x0001e2000c101b06 */
[----:B------:R-:W-:-:S03]  /*0740*/  DFMA R38, R42, R38, R48 ;  /* 0x000000262a26722b */ /* 0x000fc60000000030 */
[----:B------:R0:W-:Y:S04]  /*0750*/  STG.E.64 desc[UR6][R30.64], R44 ;  /* 0x0000002c1e007986 */ /* 0x0001e8000c101b06 */
[----:B------:R0:W-:Y:S04]  /*0760*/  STG.E.64 desc[UR6][R26.64], R20 ;  /* 0x000000141a007986 */ /* 0x0001e8000c101b06 */
[----:B------:R0:W-:Y:S04]  /*0770*/  STG.E.64 desc[UR6][R6.64], R46 ;  /* 0x0000002e06007986 */ /* 0x0001e8000c101b06 */
[----:B------:R0:W-:Y:S01]  /*0780*/  STG.E.64 desc[UR6][R24.64], R38 ;  /* 0x0000002618007986 */ /* 0x0001e2000c101b06 */
[----:B---3--:R-:W-:-:S02]  /*0790*/  DMUL R8, R10, R8 ;  /* 0x000000080a087228 */ /* 0x008fc40000000000 */
[----:B----4-:R-:W-:-:S06]  /*07a0*/  DMUL R22, R10, R22 ;  /* 0x000000160a167228 */ /* 0x010fcc0000000000 */
[C---:B------:R-:W-:Y:S02]  /*07b0*/  DFMA R8, R42.reuse, R28, R8 ;  /* 0x0000001c2a08722b */ /* 0x040fe40000000008 */
[----:B------:R-:W-:-:S05]  /*07c0*/  DFMA R22, R42, R32, R22 ;  /* 0x000000202a16722b */ /* 0x000fca0000000016 */
[----:B------:R0:W-:Y:S04]  /*07d0*/  STG.E.64 desc[UR6][R18.64], R8 ;  /* 0x0000000812007986 */ /* 0x0001e8000c101b06 */
[----:B------:R0:W-:Y:S02]  /*07e0*/  STG.E.64 desc[UR6][R34.64], R22 ;  /* 0x0000001622007986 */ /* 0x0001e4000c101b06 */
.L_x_37:
[----:B------:R-:W-:Y:S05]  /*07f0*/  BSYNC.RECONVERGENT B0 ;  /* 0x0000000000007941 */ /* 0x000fea0003800200 */
.L_x_36:
[----:B------:R-:W-:Y:S01]  /*0800*/  IMAD.IADD R5, R0, 0x1, R5 ;  /* 0x0000000100057824 */ /* 0x000fe200078e0205 */
[----:B------:R-:W-:Y:S06]  /*0810*/  @P1 BRA `(.L_x_38) ;  /* 0xfffffff800a41947 */ /* 0x000fec000383ffff */
[----:B------:R-:W-:Y:S05]  /*0820*/  EXIT ;  /* 0x000000000000794d */ /* 0x000fea0003800000 */
        .weak           $__internal_1_$__cuda_sm20_div_rn_f64_full
        .type           $__internal_1_$__cuda_sm20_div_rn_f64_full,@function
        .size           $__internal_1_$__cuda_sm20_div_rn_f64_full,(.L_x_77 - $__internal_1_$__cuda_sm20_div_rn_f64_full)
$__internal_1_$__cuda_sm20_div_rn_f64_full:
[----:B------:R-:W0:Y:S01]  /*0830*/  LDC.64 R2, c[0x0][0x3c0] ;  /* 0x0000f000ff027b82 */ /* 0x000e220000000a00 */
[C---:B------:R-:W-:Y:S02]  /*0840*/  FSETP.GEU.AND P2, PT, |R15|.reuse, 1.469367938527859385e-39, PT ;  /* 0x001000000f00780b */ /* 0x040fe40003f4e200 */
[----:B------:R-:W-:Y:S02]  /*0850*/  LOP3.LUT R22, R15, 0x7ff00000, RZ, 0xc0, !PT ;  /* 0x7ff000000f167812 */ /* 0x000fe400078ec0ff */
[----:B------:R-:W-:-:S03]  /*0860*/  MOV R23, 0x1ca00000 ;  /* 0x1ca0000000177802 */ /* 0x000fc60000000f00 */
[----:B------:R-:W-:Y:S01]  /*0870*/  IMAD.MOV.U32 R24, RZ, RZ, R22 ;  /* 0x000000ffff187224 */ /* 0x000fe200078e0016 */
[C---:B0-----:R-:W-:Y:S02]  /*0880*/  FSETP.GEU.AND P0, PT, |R3|.reuse, 1.469367938527859385e-39, PT ;  /* 0x001000000300780b */ /* 0x041fe40003f0e200 */
[C---:B------:R-:W-:Y:S02]  /*0890*/  LOP3.LUT R10, R3.reuse, 0x800fffff, RZ, 0xc0, !PT ;  /* 0x800fffff030a7812 */ /* 0x040fe400078ec0ff */
[----:B------:R-:W-:Y:S02]  /*08a0*/  LOP3.LUT R7, R3, 0x7ff00000, RZ, 0xc0, !PT ;  /* 0x7ff0000003077812 */ /* 0x000fe400078ec0ff */
[----:B------:R-:W-:Y:S01]  /*08b0*/  LOP3.LUT R11, R10, 0x3ff00000, RZ, 0xfc, !PT ;  /* 0x3ff000000a0b7812 */ /* 0x000fe200078efcff */
[----:B------:R-:W-:Y:S01]  /*08c0*/  IMAD.MOV.U32 R10, RZ, RZ, R2 ;  /* 0x000000ffff0a7224 */ /* 0x000fe200078e0002 */
[-C--:B------:R-:W-:Y:S02]  /*08d0*/  ISETP.GE.U32.AND P1, PT, R22, R7.reuse, PT ;  /* 0x000000071600720c */ /* 0x080fe40003f26070 */
[----:B------:R-:W-:-:S02]  /*08e0*/  MOV R9, R7 ;  /* 0x0000000700097202 */ /* 0x000fc40000000f00 */
[----:B------:R-:W-:Y:S01]  /*08f0*/  SEL R23, R23, 0x63400000, !P1 ;  /* 0x6340000017177807 */ /* 0x000fe20004800000 */
[----:B------:R-:W0:Y:S02]  /*0900*/  @!P0 LDC.64 R12, c[0x0][0x3c0] ;  /* 0x0000f000ff0c8b82 */ /* 0x000e240000000a00 */
[----:B0-----:R-:W-:Y:S01]  /*0910*/  @!P0 DMUL R10, R12, 8.98846567431157953865e+307 ;  /* 0x7fe000000c0a8828 */ /* 0x001fe20000000000 */
[----:B------:R-:W-:-:S05]  /*0920*/  IMAD.MOV.U32 R12, RZ, RZ, 0x1 ;  /* 0x00000001ff0c7424 */ /* 0x000fca00078e00ff */
[----:B------:R-:W0:Y:S04]  /*0930*/  MUFU.RCP64H R13, R11 ;  /* 0x0000000b000d7308 */ /* 0x000e280000001800 */
[----:B------:R-:W-:-:S05]  /*0940*/  @!P0 LOP3.LUT R9, R11, 0x7ff00000, RZ, 0xc0, !PT ;  /* 0x7ff000000b098812 */ /* 0x000fca00078ec0ff */
[----:B------:R-:W-:Y:S01]  /*0950*/  VIADD R26, R9, 0xffffffff ;  /* 0xffffffff091a7836 */ /* 0x000fe20000000000 */
[----:B0-----:R-:W-:-:S08]  /*0960*/  DFMA R16, R12, -R10, 1 ;  /* 0x3ff000000c10742b */ /* 0x001fd0000000080a */
[----:B------:R-:W-:-:S08]  /*0970*/  DFMA R16, R16, R16, R16 ;  /* 0x000000101010722b */ /* 0x000fd00000000010 */
[----:B------:R-:W-:Y:S01]  /*0980*/  DFMA R18, R12, R16, R12 ;  /* 0x000000100c12722b */ /* 0x000fe2000000000c */
[C-C-:B------:R-:W-:Y:S01]  /*0990*/  @!P2 LOP3.LUT R16, R23.reuse, 0x80000000, R15.reuse, 0xf8, !PT ;  /* 0x800000001710a812 */ /* 0x140fe200078ef80f */
[----:B------:R-:W-:Y:S01]  /*09a0*/  IMAD.MOV.U32 R12, RZ, RZ, R14 ;  /* 0x000000ffff0c7224 */ /* 0x000fe200078e000e */
[----:B------:R-:W-:Y:S02]  /*09b0*/  LOP3.LUT R13, R23, 0x800fffff, R15, 0xf8, !PT ;  /* 0x800fffff170d7812 */ /* 0x000fe400078ef80f */
[----:B------:R-:W-:Y:S01]  /*09c0*/  @!P2 LOP3.LUT R17, R16, 0x100000, RZ, 0xfc, !PT ;  /* 0x001000001011a812 */ /* 0x000fe200078efcff */
[----:B------:R-:W-:Y:S02]  /*09d0*/  @!P2 IMAD.MOV.U32 R16, RZ, RZ, RZ ;  /* 0x000000ffff10a224 */ /* 0x000fe400078e00ff */
[----:B------:R-:W-:-:S04]  /*09e0*/  DFMA R20, R18, -R10, 1 ;  /* 0x3ff000001214742b */ /* 0x000fc8000000080a */
[----:B------:R-:W-:-:S04]  /*09f0*/  @!P2 DFMA R12, R12, 2, -R16 ;  /* 0x400000000c0ca82b */ /* 0x000fc80000000810 */
[----:B------:R-:W-:-:S06]  /*0a00*/  DFMA R20, R18, R20, R18 ;  /* 0x000000141214722b */ /* 0x000fcc0000000012 */
[----:B------:R-:W-:Y:S02]  /*0a10*/  @!P2 LOP3.LUT R24, R13, 0x7ff00000, RZ, 0xc0, !PT ;  /* 0x7ff000000d18a812 */ /* 0x000fe400078ec0ff */
[----:B------:R-:W-:-:S03]  /*0a20*/  DMUL R16, R20, R12 ;  /* 0x0000000c14107228 */ /* 0x000fc60000000000 */
[----:B------:R-:W-:-:S05]  /*0a30*/  VIADD R25, R24, 0xffffffff ;  /* 0xffffffff18197836 */ /* 0x000fca0000000000 */
[----:B------:R-:W-:Y:S01]  /*0a40*/  DFMA R18, R16, -R10, R12 ;  /* 0x8000000a1012722b */ /* 0x000fe2000000000c */
[----:B------:R-:W-:-:S04]  /*0a50*/  ISETP.GT.U32.AND P0, PT, R25, 0x7feffffe, PT ;  /* 0x7feffffe1900780c */ /* 0x000fc80003f04070 */
[----:B------:R-:W-:-:S03]  /*0a60*/  ISETP.GT.U32.OR P0, PT, R26, 0x7feffffe, P0 ;  /* 0x7feffffe1a00780c */ /* 0x000fc60000704470 */
[----:B------:R-:W-:-:S10]  /*0a70*/  DFMA R18, R20, R18, R16 ;  /* 0x000000121412722b */ /* 0x000fd40000000010 */
[----:B------:R-:W-:Y:S05]  /*0a80*/  @P0 BRA `(.L_x_39) ;  /* 0x0000000000600947 */ /* 0x000fea0003800000 */
[----:B------:R-:W-:Y:S01]  /*0a90*/  VIADDMNMX R7, R22, -R7, 0xb9600000, !PT ;  /* 0xb960000016077446 */ /* 0x000fe20007800907 */
[----:B------:R-:W-:-:S03]  /*0aa0*/  IMAD.MOV.U32 R14, RZ, RZ, RZ ;  /* 0x000000ffff0e7224 */ /* 0x000fc600078e00ff */
[----:B------:R-:W-:-:S05]  /*0ab0*/  VIMNMX R2, PT, PT, R7, 0x46a00000, PT ;  /* 0x46a0000007027848 */ /* 0x000fca0003fe0100 */
[----:B------:R-:W-:-:S05]  /*0ac0*/  IMAD.IADD R23, R2, 0x1, -R23 ;  /* 0x0000000102177824 */ /* 0x000fca00078e0a17 */
[----:B------:R-:W-:-:S06]  /*0ad0*/  IADD3 R15, PT, PT, R23, 0x7fe00000, RZ ;  /* 0x7fe00000170f7810 */ /* 0x000fcc0007ffe0ff */
        /* <DEDUP_REMOVED lines=9> */
[----:B------:R-:W-:Y:S01]  /*0b70*/  IMAD.MOV R3, RZ, RZ, -R23 ;  /* 0x000000ffff037224 */ /* 0x000fe200078e0a17 */
[----:B------:R-:W-:Y:S01]  /*0b80*/  MOV R2, RZ ;  /* 0x000000ff00027202 */ /* 0x000fe20000000f00 */
        /* <DEDUP_REMOVED lines=8> */
.L_x_39:
[----:B------:R-:W-:-:S14]  /*0c10*/  DSETP.NAN.AND P0, PT, R14, R14, PT ;  /* 0x0000000e0e00722a */ /* 0x000fdc0003f08000 */
[----:B------:R-:W-:Y:S05]  /*0c20*/  @P0 BRA `(.L_x_41) ;  /* 0x0000000000480947 */ /* 0x000fea0003800000 */
[----:B------:R-:W0:Y:S02]  /*0c30*/  LDC.64 R10, c[0x0][0x3c0] ;  /* 0x0000f000ff0a7b82 */ /* 0x000e240000000a00 */
[----:B0-----:R-:W-:-:S14]  /*0c40*/  DSETP.NAN.AND P0, PT, R10, R10, PT ;  /* 0x0000000a0a00722a */ /* 0x001fdc0003f08000 */
[----:B------:R-:W-:Y:S05]  /*0c50*/  @P0 BRA `(.L_x_42) ;  /* 0x0000000000300947 */ /* 0x000fea0003800000 */
[----:B------:R-:W-:Y:S01]  /*0c60*/  ISETP.NE.AND P0, PT, R24, R9, PT ;  /* 0x000000091800720c */ /* 0x000fe20003f05270 */
[----:B------:R-:W-:Y:S02]  /*0c70*/  IMAD.MOV.U32 R16, RZ, RZ, 0x0 ;  /* 0x00000000ff107424 */ /* 0x000fe400078e00ff */
[----:B------:R-:W-:-:S10]  /*0c80*/  IMAD.MOV.U32 R17, RZ, RZ, -0x80000 ;  /* 0xfff80000ff117424 */ /* 0x000fd400078e00ff */
[----:B------:R-:W-:Y:S05]  /*0c90*/  @!P0 BRA `(.L_x_40) ;  /* 0x0000000000348947 */ /* 0x000fea0003800000 */
[----:B------:R-:W-:Y:S02]  /*0ca0*/  ISETP.NE.AND P0, PT, R24, 0x7ff00000, PT ;  /* 0x7ff000001800780c */ /* 0x000fe40003f05270 */
[----:B------:R-:W-:Y:S02]  /*0cb0*/  LOP3.LUT R17, R15, 0x80000000, R3, 0x48, !PT ;  /* 0x800000000f117812 */ /* 0x000fe400078e4803 */
[----:B------:R-:W-:-:S13]  /*0cc0*/  ISETP.EQ.OR P0, PT, R9, RZ, !P0 ;  /* 0x000000ff0900720c */ /* 0x000fda0004702670 */
[----:B------:R-:W-:Y:S01]  /*0cd0*/  @P0 LOP3.LUT R2, R17, 0x7ff00000, RZ, 0xfc, !PT ;  /* 0x7ff0000011020812 */ /* 0x000fe200078efcff */
[----:B------:R-:W-:Y:S01]  /*0ce0*/  @!P0 IMAD.MOV.U32 R16, RZ, RZ, RZ ;  /* 0x000000ffff108224 */ /* 0x000fe200078e00ff */
[----:B------:R-:W-:-:S03]  /*0cf0*/  @P0 MOV R16, RZ ;  /* 0x000000ff00100202 */ /* 0x000fc60000000f00 */
[----:B------:R-:W-:Y:S01]  /*0d00*/  @P0 IMAD.MOV.U32 R17, RZ, RZ, R2 ;  /* 0x000000ffff110224 */ /* 0x000fe200078e0002 */
[----:B------:R-:W-:Y:S06]  /*0d10*/  BRA `(.L_x_40) ;  /* 0x0000000000147947 */ /* 0x000fec0003800000 */
.L_x_42:
[----:B------:R-:W-:Y:S01]  /*0d20*/  LOP3.LUT R17, R3, 0x80000, RZ, 0xfc, !PT ;  /* 0x0008000003117812 */ /* 0x000fe200078efcff */
[----:B------:R-:W-:Y:S01]  /*0d30*/  IMAD.MOV.U32 R16, RZ, RZ, R2 ;  /* 0x000000ffff107224 */ /* 0x000fe200078e0002 */
[----:B------:R-:W-:Y:S06]  /*0d40*/  BRA `(.L_x_40) ;  /* 0x0000000000087947 */ /* 0x000fec0003800000 */
.L_x_41:
[----:B------:R-:W-:Y:S01]  /*0d50*/  LOP3.LUT R17, R15, 0x80000, RZ, 0xfc, !PT ;  /* 0x000800000f117812 */ /* 0x000fe200078efcff */
[----:B------:R-:W-:-:S07]  /*0d60*/  IMAD.MOV.U32 R16, RZ, RZ, R14 ;  /* 0x000000ffff107224 */ /* 0x000fce00078e000e */
.L_x_40:
[----:B------:R-:W-:Y:S01]  /*0d70*/  IMAD.MOV.U32 R9, RZ, RZ, 0x0 ;  /* 0x00000000ff097424 */ /* 0x000fe200078e00ff */
[----:B------:R-:W-:Y:S01]  /*0d80*/  MOV R2, R16 ;  /* 0x0000001000027202 */ /* 0x000fe20000000f00 */
[----:B------:R-:W-:Y:S02]  /*0d90*/  IMAD.MOV.U32 R3, RZ, RZ, R17 ;  /* 0x000000ffff037224 */ /* 0x000fe400078e0011 */
[----:B------:R-:W-:Y:S05]  /*0da0*/  RET.REL.NODEC R8 `(_Z25dvc_ScaLBL_D3Q7_AAodd_IonPiPdS0_S0_S0_diddiii) ;  /* 0xfffffff008947950 */ /* 0x000fea0003c3ffff */
.L_x_43:
        /* <DEDUP_REMOVED lines=13> */
.L_x_77:


//--------------------- .text._Z39dvc_ScaLBL_D3Q7_AAeven_IonConcentrationPdS_iii --------------------------
	.section	.text._Z39dvc_ScaLBL_D3Q7_AAeven_IonConcentrationPdS_iii,"ax",@progbits
	.align	128
        .global         _Z39dvc_ScaLBL_D3Q7_AAeven_IonConcentrationPdS_iii
        .type           _Z39dvc_ScaLBL_D3Q7_AAeven_IonConcentrationPdS_iii,@function
        .size           _Z39dvc_ScaLBL_D3Q7_AAeven_IonConcentrationPdS_iii,(.L_x_83 - _Z39dvc_ScaLBL_D3Q7_AAeven_IonConcentrationPdS_iii)
        .other          _Z39dvc_ScaLBL_D3Q7_AAeven_IonConcentrationPdS_iii,@"STO_CUDA_ENTRY STV_DEFAULT"
_Z39dvc_ScaLBL_D3Q7_AAeven_IonConcentrationPdS_iii:
.text._Z39dvc_ScaLBL_D3Q7_AAeven_IonConcentrationPdS_iii:
[----:B------:R-:W-:Y:S01]  /*0000*/  LDC R1, c[0x0][0x37c] ;  /* 0x0000df00ff017b82 */ /* 0x000fe20000000800 */
[----:B------:R-:W0:Y:S02]  /*0010*/  LDCU UR11, c[0x0][0x398] ;  /* 0x00007300ff0b77ac */ /* 0x000e240008000800 */
[----:B0-----:R-:W-:-:S06]  /*0020*/  UISETP.GE.AND UP0, UPT, UR11, -0x3ffff, UPT ;  /* 0xfffc00010b00788c */ /* 0x001fcc000bf06270 */
[----:B------:R-:W-:-:S13]  /*0030*/  PLOP3.LUT P0, PT, PT, PT, UP0, 0x80, 0x8 ;  /* 0x000000000008781c */ /* 0x000fda0003f0f008 */
[----:B------:R-:W-:Y:S05]  /*0040*/  @!P0 EXIT ;  /* 0x000000000000894d */ /* 0x000fea0003800000 */
[----:B------:R-:W0:Y:S01]  /*0050*/  S2R R4, SR_TID.X ;  /* 0x0000000000047919 */ /* 0x000e220000002100 */
[----:B------:R-:W-:Y:S01]  /*0060*/  USHF.R.S32.HI UR4, URZ, 0x1f, UR11 ;  /* 0x0000001fff047899 */ /* 0x000fe2000801140b */
[----:B------:R-:W1:Y:S01]  /*0070*/  S2UR UR8, SR_CTAID.X ;  /* 0x00000000000879c3 */ /* 0x000e620000002500 */
[----:B------:R-:W0:Y:S01]  /*0080*/  LDCU UR5, c[0x0][0x390] ;  /* 0x00007200ff0577ac */ /* 0x000e220008000800 */
[----:B------:R-:W-:Y:S01]  /*0090*/  HFMA2 R0, -RZ, RZ, 0, 0 ;  /* 0x00000000ff007431 */ /* 0x000fe200000001ff */
[----:B------:R-:W-:Y:S01]  /*00a0*/  ULEA.HI UR4, UR4, UR11, URZ, 0x12 ;  /* 0x0000000b04047291 */ /* 0x000fe2000f8f90ff */
[----:B------:R-:W2:Y:S04]  /*00b0*/  LDCU.64 UR12, c[0x0][0x358] ;  /* 0x00006b00ff0c77ac */ /* 0x000ea80008000a00 */
[----:B------:R-:W3:Y:S01]  /*00c0*/  LDC R7, c[0x0][0x360] ;  /* 0x0000d800ff077b82 */ /* 0x000ee20000000800 */
[----:B------:R-:W-:-:S02]  /*00d0*/  USHF.R.S32.HI UR4, URZ, 0x12, UR4 ;  /* 0x00000012ff047899 */ /* 0x000fc40008011404 */
[----:B------:R-:W-:Y:S02]  /*00e0*/  USHF.L.U32 UR7, UR11, 0x1, URZ ;  /* 0x000000010b077899 */ /* 0x000fe400080006ff */
[----:B------:R-:W-:Y:S02]  /*00f0*/  UISETP.GE.U32.AND UP0, UPT, UR4, 0x3, UPT ;  /* 0x000000030400788c */ /* 0x000fe4000bf06070 */
[----:B-1----:R-:W-:Y:S01]  /*0100*/  UIMAD UR6, UR4, UR8, UR8 ;  /* 0x00000008040672a4 */ /* 0x002fe2000f8e0208 */
[----:B0-----:R-:W-:-:S06]  /*0110*/  IADD3 R4, PT, PT, R4, UR5, RZ ;  /* 0x0000000504047c10 */ /* 0x001fcc000fffe0ff */
[----:B--2---:R-:W-:Y:S05]  /*0120*/  BRA.U !UP0, `(.L_x_44) ;  /* 0x0000000908787547 */ /* 0x004fea000b800000 */
[----:B------:R-:W-:Y:S02]  /*0130*/  UIADD3 UR9, UPT, UPT, UR6, 0x2, URZ ;  /* 0x0000000206097890 */ /* 0x000fe4000fffe0ff */
[C---:B---3--:R-:W-:Y:S01]  /*0140*/  IMAD R3, R7.reuse, UR6, R7 ;  /* 0x0000000607037c24 */ /* 0x048fe2000f8e0207 */
[----:B------:R-:W-:Y:S01]  /*0150*/  UIADD3 UR10, UPT, UPT, UR6, 0x3, URZ ;  /* 0x00000003060a7890 */ /* 0x000fe2000fffe0ff */
[C---:B------:R-:W-:Y:S01]  /*0160*/  IMAD R5, R7.reuse, UR8, RZ ;  /* 0x0000000807057c24 */ /* 0x040fe2000f8e02ff */
[----:B------:R-:W-:Y:S01]  /*0170*/  UIADD3 UR5, UPT, UPT, UR4, 0x1, URZ ;  /* 0x0000000104057890 */ /* 0x000fe2000fffe0ff */
[----:B------:R-:W-:Y:S01]  /*0180*/  MOV R11, UR11 ;  /* 0x0000000b000b7c02 */ /* 0x000fe20008000f00 */
[C-C-:B------:R-:W-:Y:S01]  /*0190*/  IMAD R2, R7.reuse, UR9, R4.reuse ;  /* 0x0000000907027c24 */ /* 0x140fe2000f8e0204 */
[----:B------:R-:W-:Y:S01]  /*01a0*/  IADD3 R0, PT, PT, R4, R3, RZ ;  /* 0x0000000304007210 */ /* 0x000fe20007ffe0ff */
[----:B------:R-:W-:Y:S01]  /*01b0*/  IMAD R3, R7, UR10, R4 ;  /* 0x0000000a07037c24 */ /* 0x000fe2000f8e0204 */
[----:B------:R-:W-:-:S02]  /*01c0*/  ULOP3.LUT UR8, UR5, 0xfffffffc, URZ, 0xc0, !UPT ;  /* 0xfffffffc05087892 */ /* 0x000fc4000f8ec0ff */
[----:B------:R-:W-:Y:S01]  /*01d0*/  IMAD R4, R5, UR5, R4 ;  /* 0x0000000505047c24 */ /* 0x000fe2000f8e0204 */
[C---:B------:R-:W-:Y:S01]  /*01e0*/  LEA R5, R11.reuse, R0, 0x2 ;  /* 0x000000000b057211 */ /* 0x040fe200078e10ff */
[C---:B------:R-:W-:Y:S01]  /*01f0*/  IMAD R6, R11.reuse, 0x6, R0 ;  /* 0x000000060b067824 */ /* 0x040fe200078e0200 */
[C---:B------:R-:W-:Y:S01]  /*0200*/  LEA R7, R11.reuse, R2, 0x2 ;  /* 0x000000020b077211 */ /* 0x040fe200078e10ff */
[C---:B------:R-:W-:Y:S01]  /*0210*/  IMAD R8, R11.reuse, 0x6, R2 ;  /* 0x000000060b087824 */ /* 0x040fe200078e0202 */
[C---:B------:R-:W-:Y:S01]  /*0220*/  LEA R9, R11.reuse, R3, 0x2 ;  /* 0x000000030b097211 */ /* 0x040fe200078e10ff */
[C---:B------:R-:W-:Y:S01]  /*0230*/  IMAD R23, R11.reuse, 0x6, R3 ;  /* 0x000000060b177824 */ /* 0x040fe200078e0203 */
[C---:B------:R-:W-:Y:S01]  /*0240*/  LEA R22, R11.reuse, R4, 0x2 ;  /* 0x000000040b167211 */ /* 0x040fe200078e10ff */
[----:B------:R-:W-:Y:S01]  /*0250*/  IMAD R24, R11, 0x6, R4 ;  /* 0x000000060b187824 */ /* 0x000fe200078e0204 */
[----:B------:R-:W0:Y:S01]  /*0260*/  LDCU UR14, c[0x0][0x394] ;  /* 0x00007280ff0e77ac */ /* 0x000e220008000800 */
[----:B------:R-:W-:-:S12]  /*0270*/  UIADD3 UR5, UPT, UPT, -UR8, URZ, URZ ;  /* 0x000000ff08057290 */ /* 0x000fd8000fffe1ff */
.L_x_53:
[----:B0-----:R-:W-:Y:S01]  /*0280*/  ISETP.GE.AND P0, PT, R4, UR14, PT ;  /* 0x0000000e04007c0c */ /* 0x001fe2000bf06270 */
[----:B------:R-:W-:Y:S01]  /*0290*/  BSSY.RECONVERGENT B0, `(.L_x_45) ;  /* 0x000001f000007945 */ /* 0x000fe20003800200 */
[----:B------:R-:W-:Y:S02]  /*02a0*/  ISETP.GE.AND P1, PT, R0, UR14, PT ;  /* 0x0000000e00007c0c */ /* 0x000fe4000bf26270 */
[----:B------:R-:W-:Y:S02]  /*02b0*/  ISETP.GE.AND P2, PT, R2, UR14, PT ;  /* 0x0000000e02007c0c */ /* 0x000fe4000bf46270 */
[----:B------:R-:W-:-:S07]  /*02c0*/  ISETP.GE.AND P3, PT, R3, UR14, PT ;  /* 0x0000000e03007c0c */ /* 0x000fce000bf66270 */
[----:B-123--:R-:W-:Y:S06]  /*02d0*/  @P0 BRA `(.L_x_46) ;  /* 0x0000000000680947 */ /* 0x00efec0003800000 */
[----:B------:R-:W0:Y:S01]  /*02e0*/  LDC.64 R10, c[0x0][0x380] ;  /* 0x0000e000ff0a7b82 */ /* 0x000e220000000a00 */
[----:B------:R-:W-:-:S07]  /*02f0*/  MOV R27, UR7 ;  /* 0x00000007001b7c02 */ /* 0x000fce0008000f00 */
[----:B------:R-:W1:Y:S01]  /*0300*/  LDC R25, c[0x0][0x398] ;  /* 0x0000e600ff197b82 */ /* 0x000e620000000800 */
[----:B0-----:R-:W-:-:S05]  /*0310*/  IMAD.WIDE R28, R4, 0x8, R10 ;  /* 0x00000008041c7825 */ /* 0x001fca00078e020a */
[----:B------:R-:W2:Y:S01]  /*0320*/  LDG.E.64 R12, desc[UR12][R28.64] ;  /* 0x0000000c1c0c7981 */ /* 0x000ea2000c1e1b00 */
[----:B------:R-:W-:-:S05]  /*0330*/  IMAD.WIDE R26, R27, 0x8, R28 ;  /* 0x000000081b1a7825 */ /* 0x000fca00078e021c */
[----:B------:R-:W2:Y:S01]  /*0340*/  LDG.E.64 R20, desc[UR12][R26.64] ;  /* 0x0000000c1a147981 */ /* 0x000ea2000c1e1b00 */
[----:B-1----:R-:W-:-:S06]  /*0350*/  IMAD.WIDE R18, R25, 0x8, R28 ;  /* 0x0000000819127825 */ /* 0x002fcc00078e021c */
[----:B------:R-:W3:Y:S01]  /*0360*/  LDG.E.64 R18, desc[UR12][R18.64] ;  /* 0x0000000c12127981 */ /* 0x000ee2000c1e1b00 */
[----:B------:R-:W-:-:S05]  /*0370*/  IMAD.WIDE R16, R22, 0x8, R10 ;  /* 0x0000000816107825 */ /* 0x000fca00078e020a */
[----:B------:R-:W4:Y:S01]  /*0380*/  LDG.E.64 R14, desc[UR12][R16.64] ;  /* 0x0000000c100e7981 */ /* 0x000f22000c1e1b00 */
[----:B------:R-:W-:-:S06]  /*0390*/  IMAD.WIDE R10, R24, 0x8, R10 ;  /* 0x00000008180a7825 */ /* 0x000fcc00078e020a */
[----:B------:R-:W5:Y:S01]  /*03a0*/  LDG.E.64 R10, desc[UR12][R10.64] ;  /* 0x0000000c0a0a7981 */ /* 0x000f62000c1e1b00 */
[----:B--2---:R-:W-:Y:S01]  /*03b0*/  DADD R20, R12, R20 ;  /* 0x000000000c147229 */ /* 0x004fe20000000014 */
[----:B------:R-:W-:-:S06]  /*03c0*/  IMAD.WIDE R12, R25, 0x8, R26 ;  /* 0x00000008190c7825 */ /* 0x000fcc00078e021a */
[----:B------:R-:W2:Y:S01]  /*03d0*/  LDG.E.64 R12, desc[UR12][R12.64] ;  /* 0x0000000c0c0c7981 */ /* 0x000ea2000c1e1b00 */
[----:B------:R-:W-:-:S06]  /*03e0*/  IMAD.WIDE R26, R25, 0x8, R16 ;  /* 0x00000008191a7825 */ /* 0x000fcc00078e0210 */
[----:B------:R-:W5:Y:S01]  /*03f0*/  LDG.E.64 R26, desc[UR12][R26.64] ;  /* 0x0000000c1a1a7981 */ /* 0x000f62000c1e1b00 */
[----:B---3--:R-:W-:-:S08]  /*0400*/  DADD R20, R20, R18 ;  /* 0x0000000014147229 */ /* 0x008fd00000000012 */
[----:B----4-:R-:W-:Y:S01]  /*0410*/  DADD R18, R20, R14 ;  /* 0x0000000014127229 */ /* 0x010fe2000000000e */
[----:B------:R-:W0:Y:S02]  /*0420*/  LDC.64 R14, c[0x0][0x388] ;  /* 0x0000e200ff0e7b82 */ /* 0x000e240000000a00 */
[----:B0-----:R-:W-:-:S05]  /*0430*/  IMAD.WIDE R14, R4, 0x8, R14 ;  /* 0x00000008040e7825 */ /* 0x001fca00078e020e */
[----:B--2---:R-:W-:-:S08]  /*0440*/  DADD R18, R18, R12 ;  /* 0x0000000012127229 */ /* 0x004fd0000000000c */
[----:B-----5:R-:W-:-:S08]  /*0450*/  DADD R18, R18, R10 ;  /* 0x0000000012127229 */ /* 0x020fd0000000000a */
[----:B------:R-:W-:-:S07]  /*0460*/  DADD R18, R18, R26 ;  /* 0x0000000012127229 */ /* 0x000fce000000001a */
[----:B------:R0:W-:Y:S04]  /*0470*/  STG.E.64 desc[UR12][R14.64], R18 ;  /* 0x000000120e007986 */ /* 0x0001e8000c101b0c */
.L_x_46:
[----:B------:R-:W-:Y:S05]  /*0480*/  BSYNC.RECONVERGENT B0 ;  /* 0x0000000000007941 */ /* 0x000fea0003800200 */
.L_x_45:
[----:B------:R-:W-:Y:S04]  /*0490*/  BSSY.RECONVERGENT B0, `(.L_x_47) ;  /* 0x000001c000007945 */ /* 0x000fe80003800200 */
[----:B------:R-:W-:Y:S05]  /*04a0*/  @P1 BRA `(.L_x_48) ;  /* 0x0000000000681947 */ /* 0x000fea0003800000 */
[----:B------:R-:W1:Y:S01]  /*04b0*/  LDC.64 R10, c[0x0][0x380] ;  /* 0x0000e000ff0a7b82 */ /* 0x000e620000000a00 */
[----:B------:R-:W-:-:S07]  /*04c0*/  MOV R27, UR7 ;  /* 0x00000007001b7c02 */ /* 0x000fce0008000f00 */
[----:B------:R-:W0:Y:S01]  /*04d0*/  LDC R25, c[0x0][0x398] ;  /* 0x0000e600ff197b82 */ /* 0x000e220000000800 */
[----:B-1----:R-:W-:-:S05]  /*04e0*/  IMAD.WIDE R28, R0, 0x8, R10 ;  /* 0x00000008001c7825 */ /* 0x002fca00078e020a */
[----:B------:R-:W2:Y:S01]  /*04f0*/  LDG.E.64 R12, desc[UR12][R28.64] ;  /* 0x0000000c1c0c7981 */ /* 0x000ea2000c1e1b00 */
[----:B------:R-:W-:-:S05]  /*0500*/  IMAD.WIDE R26, R27, 0x8, R28 ;  /* 0x000000081b1a7825 */ /* 0x000fca00078e021c */
[----:B------:R-:W2:Y:S01]  /*0510*/  LDG.E.64 R20, desc[UR12][R26.64] ;  /* 0x0000000c1a147981 */ /* 0x000ea2000c1e1b00 */
[----:B0-----:R-:W-:-:S06]  /*0520*/  IMAD.WIDE R18, R25, 0x8, R28 ;  /* 0x0000000819127825 */ /* 0x001fcc00078e021c */
        /* <DEDUP_REMOVED lines=18> */
.L_x_48:
[----:B------:R-:W-:Y:S05]  /*0650*/  BSYNC.RECONVERGENT B0 ;  /* 0x0000000000007941 */ /* 0x000fea0003800200 */
.L_x_47:
[----:B------:R-:W-:Y:S04]  /*0660*/  BSSY.RECONVERGENT B0, `(.L_x_49) ;  /* 0x000001c000007945 */ /* 0x000fe80003800200 */
[----:B------:R-:W-:Y:S05]  /*0670*/  @P2 BRA `(.L_x_50) ;  /* 0x0000000000682947 */ /* 0x000fea0003800000 */
[----:B------:R-:W2:Y:S01]  /*0680*/  LDC.64 R10, c[0x0][0x380] ;  /* 0x0000e000ff0a7b82 */ /* 0x000ea20000000a00 */
[----:B------:R-:W-:-:S07]  /*0690*/  MOV R27, UR7 ;  /* 0x00000007001b7c02 */ /* 0x000fce0008000f00 */
[----:B------:R-:W0:Y:S01]  /*06a0*/  LDC R25, c[0x0][0x398] ;  /* 0x0000e600ff197b82 */ /* 0x000e220000000800 */
[----:B--2---:R-:W-:-:S05]  /*06b0*/  IMAD.WIDE R28, R2, 0x8, R10 ;  /* 0x00000008021c7825 */ /* 0x004fca00078e020a */
[----:B------:R-:W2:Y:S01]  /*06c0*/  LDG.E.64 R12, desc[UR12][R28.64] ;  /* 0x0000000c1c0c7981 */ /* 0x000ea2000c1e1b00 */
[----:B------:R-:W-:-:S05]  /*06d0*/  IMAD.WIDE R26, R27, 0x8, R28 ;  /* 0x000000081b1a7825 */ /* 0x000fca00078e021c */
[----:B------:R-:W2:Y:S01]  /*06e0*/  LDG.E.64 R20, desc[UR12][R26.64] ;  /* 0x0000000c1a147981 */ /* 0x000ea2000c1e1b00 */
[----:B01----:R-:W-:-:S06]  /*06f0*/  IMAD.WIDE R18, R25, 0x8, R28 ;  /* 0x0000000819127825 */ /* 0x003fcc00078e021c */
        /* <DEDUP_REMOVED lines=18> */
.L_x_50:
[----:B------:R-:W-:Y:S05]  /*0820*/  BSYNC.RECONVERGENT B0 ;  /* 0x0000000000007941 */ /* 0x000fea0003800200 */
.L_x_49:
[----:B------:R-:W-:Y:S04]  /*0830*/  BSSY.RECONVERGENT B0, `(.L_x_51) ;  /* 0x000001c000007945 */ /* 0x000fe80003800200 */
[----:B------:R-:W-:Y:S05]  /*0840*/  @P3 BRA `(.L_x_52) ;  /* 0x0000000000683947 */ /* 0x000fea0003800000 */
[----:B------:R-:W3:Y:S01]  /*0850*/  LDC.64 R20, c[0x0][0x380] ;  /* 0x0000e000ff147b82 */ /* 0x000ee20000000a00 */
[----:B------:R-:W-:-:S07]  /*0860*/  MOV R27, UR7 ;  /* 0x00000007001b7c02 */ /* 0x000fce0008000f00 */
[----:B------:R-:W4:Y:S01]  /*0870*/  LDC R25, c[0x0][0x398] ;  /* 0x0000e600ff197b82 */ /* 0x000f220000000800 */
[----:B---3--:R-:W-:-:S05]  /*0880*/  IMAD.WIDE R28, R3, 0x8, R20 ;  /* 0x00000008031c7825 */ /* 0x008fca00078e0214 */
[----:B------:R-:W3:Y:S01]  /*0890*/  LDG.E.64 R10, desc[UR12][R28.64] ;  /* 0x0000000c1c0a7981 */ /* 0x000ee2000c1e1b00 */
[----:B------:R-:W-:-:S05]  /*08a0*/  IMAD.WIDE R26, R27, 0x8, R28 ;  /* 0x000000081b1a7825 */ /* 0x000fca00078e021c */
[----:B012---:R-:W3:Y:S01]  /*08b0*/  LDG.E.64 R18, desc[UR12][R26.64] ;  /* 0x0000000c1a127981 */ /* 0x007ee2000c1e1b00 */
[----:B----4-:R-:W-:-:S06]  /*08c0*/  IMAD.WIDE R12, R25, 0x8, R28 ;  /* 0x00000008190c7825 */ /* 0x010fcc00078e021c */
[----:B------:R-:W2:Y:S01]  /*08d0*/  LDG.E.64 R12, desc[UR12][R12.64] ;  /* 0x0000000c0c0c7981 */ /* 0x000ea2000c1e1b00 */
[----:B------:R-:W-:-:S05]  /*08e0*/  IMAD.WIDE R14, R9, 0x8, R20 ;  /* 0x00000008090e7825 */ /* 0x000fca00078e0214 */
[----:B------:R-:W4:Y:S01]  /*08f0*/  LDG.E.64 R16, desc[UR12][R14.64] ;  /* 0x0000000c0e107981 */ /* 0x000f22000c1e1b00 */
[----:B------:R-:W-:-:S06]  /*0900*/  IMAD.WIDE R20, R23, 0x8, R20 ;  /* 0x0000000817147825 */ /* 0x000fcc00078e0214 */
[----:B------:R-:W5:Y:S01]  /*0910*/  LDG.E.64 R20, desc[UR12][R20.64] ;  /* 0x0000000c14147981 */ /* 0x000f62000c1e1b00 */
[----:B---3--:R-:W-:Y:S01]  /*0920*/  DADD R18, R10, R18 ;  /* 0x000000000a127229 */ /* 0x008fe20000000012 */
[----:B------:R-:W-:-:S06]  /*0930*/  IMAD.WIDE R10, R25, 0x8, R26 ;  /* 0x00000008190a7825 */ /* 0x000fcc00078e021a */
[----:B------:R-:W3:Y:S01]  /*0940*/  LDG.E.64 R10, desc[UR12][R10.64] ;  /* 0x0000000c0a0a7981 */ /* 0x000ee2000c1e1b00 */
[----:B------:R-:W-:-:S06]  /*0950*/  IMAD.WIDE R26, R25, 0x8, R14 ;  /* 0x00000008191a7825 */ /* 0x000fcc00078e020e */
[----:B------:R-:W5:Y:S01]  /*0960*/  LDG.E.64 R26, desc[UR12][R26.64] ;  /* 0x0000000c1a1a7981 */ /* 0x000f62000c1e1b00 */
[----:B--2---:R-:W-:Y:S01]  /*0970*/  DADD R18, R18, R12 ;  /* 0x0000000012127229 */ /* 0x004fe2000000000c */
[----:B------:R-:W0:Y:S07]  /*0980*/  LDC.64 R12, c[0x0][0x388] ;  /* 0x0000e200ff0c7b82 */ /* 0x000e2e0000000a00 */
[----:B----4-:R-:W-:Y:S01]  /*0990*/  DADD R16, R18, R16 ;  /* 0x0000000012107229 */ /* 0x010fe20000000010 */
[----:B0-----:R-:W-:-:S07]  /*09a0*/  IMAD.WIDE R12, R3, 0x8, R12 ;  /* 0x00000008030c7825 */ /* 0x001fce00078e020c */
[----:B---3--:R-:W-:-:S08]  /*09b0*/  DADD R16, R16, R10 ;  /* 0x0000000010107229 */ /* 0x008fd0000000000a */
[----:B-----5:R-:W-:-:S08]  /*09c0*/  DADD R16, R16, R20 ;  /* 0x0000000010107229 */ /* 0x020fd00000000014 */
[----:B------:R-:W-:-:S07]  /*09d0*/  DADD R16, R16, R26 ;  /* 0x0000000010107229 */ /* 0x000fce000000001a */
[----:B------:R3:W-:Y:S04]  /*09e0*/  STG.E.64 desc[UR12][R12.64], R16 ;  /* 0x000000100c007986 */ /* 0x0007e8000c101b0c */
.L_x_52:
[----:B------:R-:W-:Y:S05]  /*09f0*/  BSYNC.RECONVERGENT B0 ;  /* 0x0000000000007941 */ /* 0x000fea0003800200 */
.L_x_51:
[----:B------:R-:W4:Y:S01]  /*0a00*/  LDC R11, c[0x0][0x360] ;  /* 0x0000d800ff0b7b82 */ /* 0x000f220000000800 */
[----:B------:R-:W-:-:S04]  /*0a10*/  UIADD3 UR5, UPT, UPT, UR5, 0x4, URZ ;  /* 0x0000000405057890 */ /* 0x000fc8000fffe0ff */
[----:B------:R-:W-:Y:S01]  /*0a20*/  UISETP.NE.AND UP0, UPT, UR5, URZ, UPT ;  /* 0x000000ff0500728c */ /* 0x000fe2000bf05270 */
[C---:B----4-:R-:W-:Y:S02]  /*0a30*/  LEA R0, R11.reuse, R0, 0x2 ;  /* 0x000000000b007211 */ /* 0x050fe400078e10ff */
        /* <DEDUP_REMOVED lines=10> */
[----:B------:R-:W-:Y:S01]  /*0ae0*/  LEA R24, R11, R24, 0x2 ;  /* 0x000000180b187211 */ /* 0x000fe200078e10ff */
[----:B------:R-:W-:Y:S06]  /*0af0*/  BRA.U UP0, `(.L_x_53) ;  /* 0xfffffff500e07547 */ /* 0x000fec000b83ffff */
[----:B------:R-:W-:-:S07]  /*0b00*/  MOV R0, UR8 ;  /* 0x0000000800007c02 */ /* 0x000fce0008000f00 */
.L_x_44:
[----:B------:R-:W-:-:S04]  /*0b10*/  UIADD3 UR5, UPT, UPT, UR4, 0x1, URZ ;  /* 0x0000000104057890 */ /* 0x000fc8000fffe0ff */
[----:B------:R-:W-:-:S06]  /*0b20*/  ULOP3.LUT UP0, UR5, UR5, 0x3, URZ, 0xc0, !UPT ;  /* 0x0000000305057892 */ /* 0x000fcc000f80c0ff */
[----:B------:R-:W-:-:S13]  /*0b30*/  PLOP3.LUT P0, PT, PT, PT, UP0, 0x80, 0x8 ;  /* 0x000000000008781c */ /* 0x000fda0003f0f008 */
[----:B------:R-:W-:Y:S05]  /*0b40*/  @!P0 EXIT ;  /* 0x000000000000894d */ /* 0x000fea0003800000 */
[----:B------:R-:W4:Y:S01]  /*0b50*/  S2R R2, SR_TID.X ;  /* 0x0000000000027919 */ /* 0x000f220000002100 */
[----:B------:R-:W4:Y:S01]  /*0b60*/  LDCU UR8, c[0x0][0x390] ;  /* 0x00007200ff0877ac */ /* 0x000f220008000800 */
[----:B------:R-:W-:Y:S01]  /*0b70*/  UISETP.NE.AND UP0, UPT, UR5, 0x1, UPT ;  /* 0x000000010500788c */ /* 0x000fe2000bf05270 */
[----:B----4-:R-:W-:-:S08]  /*0b80*/  IADD3 R2, PT, PT, R2, UR8, RZ ;  /* 0x0000000802027c10 */ /* 0x010fd0000fffe0ff */
[----:B------:R-:W-:Y:S05]  /*0b90*/  BRA.U !UP0, `(.L_x_54) ;  /* 0x0000000508307547 */ /* 0x000fea000b800000 */
[----:B------:R-:W4:Y:S01]  /*0ba0*/  LDCU UR5, c[0x0][0x360] ;  /* 0x00006c00ff0577ac */ /* 0x000f220008000800 */
[----:B---3--:R-:W-:Y:S01]  /*0bb0*/  IADD3 R17, PT, PT, R0, UR6, RZ ;  /* 0x0000000600117c10 */ /* 0x008fe2000fffe0ff */
[----:B------:R-:W-:Y:S01]  /*0bc0*/  BSSY.RECONVERGENT B0, `(.L_x_55) ;  /* 0x0000026000007945 */ /* 0x000fe20003800200 */
[----:B------:R-:W3:Y:S03]  /*0bd0*/  LDCU UR8, c[0x0][0x394] ;  /* 0x00007280ff0877ac */ /* 0x000ee60008000800 */
[----:B----4-:R-:W-:-:S05]  /*0be0*/  IMAD R17, R17, UR5, R2 ;  /* 0x0000000511117c24 */ /* 0x010fca000f8e0202 */
[C---:B---3--:R-:W-:Y:S02]  /*0bf0*/  ISETP.GE.AND P0, PT, R17.reuse, UR8, PT ;  /* 0x0000000811007c0c */ /* 0x048fe4000bf06270 */
[----:B------:R-:W-:-:S04]  /*0c00*/  IADD3 R3, PT, PT, R17, UR5, RZ ;  /* 0x0000000511037c10 */ /* 0x000fc8000fffe0ff */
[----:B------:R-:W-:-:S07]  /*0c10*/  ISETP.GE.AND P1, PT, R3, UR8, PT ;  /* 0x0000000803007c0c */ /* 0x000fce000bf26270 */
[----:B------:R-:W-:Y:S06]  /*0c20*/  @P0 BRA `(.L_x_56) ;  /* 0x00000000007c0947 */ /* 0x000fec0003800000 */
[----:B012---:R-:W0:Y:S01]  /*0c30*/  LDC.64 R14, c[0x0][0x380] ;  /* 0x0000e000ff0e7b82 */ /* 0x007e220000000a00 */
[----:B------:R-:W-:Y:S02]  /*0c40*/  MOV R23, UR7 ;  /* 0x0000000700177c02 */ /* 0x000fe40008000f00 */
[----:B------:R-:W-:-:S05]  /*0c50*/  IADD3 R16, PT, PT, R17, UR7, RZ ;  /* 0x0000000711107c10 */ /* 0x000fca000fffe0ff */
[----:B------:R-:W1:Y:S01]  /*0c60*/  LDC R21, c[0x0][0x398] ;  /* 0x0000e600ff157b82 */ /* 0x000e620000000800 */
[----:B0-----:R-:W-:-:S05]  /*0c70*/  IMAD.WIDE R12, R17, 0x8, R14 ;  /* 0x00000008110c7825 */ /* 0x001fca00078e020e */
[----:B------:R-:W2:Y:S01]  /*0c80*/  LDG.E.64 R4, desc[UR12][R12.64] ;  /* 0x0000000c0c047981 */ /* 0x000ea2000c1e1b00 */
[----:B------:R-:W-:Y:S01]  /*0c90*/  IMAD.WIDE R22, R23, 0x8, R12 ;  /* 0x0000000817167825 */ /* 0x000fe200078e020c */
[----:B-1----:R-:W-:-:S04]  /*0ca0*/  IADD3 R10, PT, PT, R16, -R21, RZ ;  /* 0x80000015100a7210 */ /* 0x002fc80007ffe0ff */
[----:B------:R-:W2:Y:S01]  /*0cb0*/  LDG.E.64 R6, desc[UR12][R22.64] ;  /* 0x0000000c16067981 */ /* 0x000ea2000c1e1b00 */
[----:B------:R-:W-:-:S04]  /*0cc0*/  IMAD.WIDE R8, R21, 0x8, R12 ;  /* 0x0000000815087825 */ /* 0x000fc800078e020c */
[----:B------:R-:W-:Y:S02]  /*0cd0*/  IMAD R19, R21, 0x3, R10 ;  /* 0x0000000315137824 */ /* 0x000fe400078e020a */
[----:B------:R-:W3:Y:S02]  /*0ce0*/  LDG.E.64 R8, desc[UR12][R8.64] ;  /* 0x0000000c08087981 */ /* 0x000ee4000c1e1b00 */
[----:B------:R-:W-:Y:S01]  /*0cf0*/  IMAD.WIDE R18, R19, 0x8, R14 ;  /* 0x0000000813127825 */ /* 0x000fe200078e020e */
[----:B------:R-:W-:-:S04]  /*0d00*/  IADD3 R16, PT, PT, R16, R21, RZ ;  /* 0x0000001510107210 */ /* 0x000fc80007ffe0ff */
[----:B------:R-:W4:Y:S01]  /*0d10*/  LDG.E.64 R10, desc[UR12][R18.64] ;  /* 0x0000000c120a7981 */ /* 0x000f22000c1e1b00 */
[----:B------:R-:W-:-:S04]  /*0d20*/  IMAD.WIDE R24, R21, 0x8, R22 ;  /* 0x0000000815187825 */ /* 0x000fc800078e0216 */
[----:B------:R-:W-:Y:S01]  /*0d30*/  IMAD R27, R21, 0x3, R16 ;  /* 0x00000003151b7824 */ /* 0x000fe200078e0210 */
[----:B------:R-:W5:Y:S03]  /*0d40*/  LDG.E.64 R12, desc[UR12][R24.64] ;  /* 0x0000000c180c7981 */ /* 0x000f66000c1e1b00 */
[----:B------:R-:W-:-:S04]  /*0d50*/  IMAD.WIDE R14, R27, 0x8, R14 ;  /* 0x000000081b0e7825 */ /* 0x000fc800078e020e */
[----:B------:R-:W-:Y:S02]  /*0d60*/  IMAD.WIDE R20, R21, 0x8, R18 ;  /* 0x0000000815147825 */ /* 0x000fe400078e0212 */
[----:B------:R-:W5:Y:S04]  /*0d70*/  LDG.E.64 R14, desc[UR12][R14.64] ;  /* 0x0000000c0e0e7981 */ /* 0x000f68000c1e1b00 */
[----:B------:R-:W5:Y:S01]  /*0d80*/  LDG.E.64 R20, desc[UR12][R20.64] ;  /* 0x0000000c14147981 */ /* 0x000f62000c1e1b00 */
[----:B--2---:R-:W-:Y:S01]  /*0d90*/  DADD R4, R4, R6 ;  /* 0x0000000004047229 */ /* 0x004fe20000000006 */
[----:B------:R-:W0:Y:S07]  /*0da0*/  LDC.64 R6, c[0x0][0x388] ;  /* 0x0000e200ff067b82 */ /* 0x000e2e0000000a00 */
[----:B---3--:R-:W-:-:S08]  /*0db0*/  DADD R4, R4, R8 ;  /* 0x0000000004047229 */ /* 0x008fd00000000008 */
[----:B----4-:R-:W-:-:S08]  /*0dc0*/  DADD R4, R4, R10 ;  /* 0x0000000004047229 */ /* 0x010fd0000000000a */
[----:B-----5:R-:W-:-:S08]  /*0dd0*/  DADD R4, R4, R12 ;  /* 0x0000000004047229 */ /* 0x020fd0000000000c */
[----:B------:R-:W-:Y:S01]  /*0de0*/  DADD R4, R4, R14 ;  /* 0x0000000004047229 */ /* 0x000fe2000000000e */
[----:B0-----:R-:W-:-:S07]  /*0df0*/  IMAD.WIDE R6, R17, 0x8, R6 ;  /* 0x0000000811067825 */ /* 0x001fce00078e0206 */
[----:B------:R-:W-:-:S07]  /*0e00*/  DADD R4, R4, R20 ;  /* 0x0000000004047229 */ /* 0x000fce0000000014 */
[----:B------:R3:W-:Y:S04]  /*0e10*/  STG.E.64 desc[UR12][R6.64], R4 ;  /* 0x0000000406007986 */ /* 0x0007e8000c101b0c */
.L_x_56:
[----:B------:R-:W-:Y:S05]  /*0e20*/  BSYNC.RECONVERGENT B0 ;  /* 0x0000000000007941 */ /* 0x000fea0003800200 */
.L_x_55:
[----:B------:R-:W-:Y:S04]  /*0e30*/  BSSY.RECONVERGENT B0, `(.L_x_57) ;  /* 0x0000021000007945 */ /* 0x000fe80003800200 */
[----:B------:R-:W-:Y:S05]  /*0e40*/  @P1 BRA `(.L_x_58) ;  /* 0x00000000007c1947 */ /* 0x000fea0003800000 */
[----:B012---:R-:W0:Y:S01]  /*0e50*/  LDC.64 R14, c[0x0][0x380] ;  /* 0x0000e000ff0e7b82 */ /* 0x007e220000000a00 */
[----:B------:R-:W-:Y:S02]  /*0e60*/  MOV R21, UR7 ;  /* 0x0000000700157c02 */ /* 0x000fe40008000f00 */
[----:B------:R-:W-:-:S05]  /*0e70*/  IADD3 R18, PT, PT, R3, UR7, RZ ;  /* 0x0000000703127c10 */ /* 0x000fca000fffe0ff */
[----:B------:R-:W1:Y:S01]  /*0e80*/  LDC R19, c[0x0][0x398] ;  /* 0x0000e600ff137b82 */ /* 0x000e620000000800 */
[----:B0-----:R-:W-:-:S05]  /*0e90*/  IMAD.WIDE R12, R3, 0x8, R14 ;  /* 0x00000008030c7825 */ /* 0x001fca00078e020e */
[----:B---3--:R-:W2:Y:S01]  /*0ea0*/  LDG.E.64 R4, desc[UR12][R12.64] ;  /* 0x0000000c0c047981 */ /* 0x008ea2000c1e1b00 */
        /* <DEDUP_REMOVED lines=25> */
.L_x_58:
[----:B------:R-:W-:Y:S05]  /*1040*/  BSYNC.RECONVERGENT B0 ;  /* 0x0000000000007941 */ /* 0x000fea0003800200 */
.L_x_57:
[----:B------:R-:W-:-:S07]  /*1050*/  IADD3 R0, PT, PT, R0, 0x2, RZ ;  /* 0x0000000200007810 */ /* 0x000fce0007ffe0ff */
.L_x_54:
[----:B------:R-:W-:-:S04]  /*1060*/  ULOP3.LUT UR5, UR4, 0x1, URZ, 0xc0, !UPT ;  /* 0x0000000104057892 */ /* 0x000fc8000f8ec0ff */
[----:B------:R-:W-:-:S06]  /*1070*/  UISETP.NE.U32.AND UP0, UPT, UR5, 0x1, UPT ;  /* 0x000000010500788c */ /* 0x000fcc000bf05070 */
[----:B------:R-:W-:-:S13]  /*1080*/  PLOP3.LUT P0, PT, PT, PT, UP0, 0x80, 0x8 ;  /* 0x000000000008781c */ /* 0x000fda0003f0f008 */
[----:B------:R-:W-:Y:S05]  /*1090*/  @!P0 EXIT ;  /* 0x000000000000894d */ /* 0x000fea0003800000 */
[----:B------:R-:W5:Y:S01]  /*10a0*/  LDCU UR4, c[0x0][0x360] ;  /* 0x00006c00ff0477ac */ /* 0x000f620008000800 */
[----:B------:R-:W-:Y:S01]  /*10b0*/  IADD3 R3, PT, PT, R0, UR6, RZ ;  /* 0x0000000600037c10 */ /* 0x000fe2000fffe0ff */
[----:B------:R-:W0:Y:S04]  /*10c0*/  LDCU UR5, c[0x0][0x394] ;  /* 0x00007280ff0577ac */ /* 0x000e280008000800 */
[----:B-----5:R-:W-:-:S05]  /*10d0*/  IMAD R2, R3, UR4, R2 ;  /* 0x0000000403027c24 */ /* 0x020fca000f8e0202 */
[----:B0-----:R-:W-:-:S13]  /*10e0*/  ISETP.GE.AND P0, PT, R2, UR5, PT ;  /* 0x0000000502007c0c */ /* 0x001fda000bf06270 */
[----:B------:R-:W-:Y:S05]  /*10f0*/  @P0 EXIT ;  /* 0x000000000000094d */ /* 0x000fea0003800000 */
[----:B-12---:R-:W0:Y:S01]  /*1100*/  LDC.64 R14, c[0x0][0x380] ;  /* 0x0000e000ff0e7b82 */ /* 0x006e220000000a00 */
[----:B------:R-:W-:Y:S02]  /*1110*/  MOV R19, UR7 ;  /* 0x0000000700137c02 */ /* 0x000fe40008000f00 */
[----:B------:R-:W-:-:S05]  /*1120*/  IADD3 R3, PT, PT, R2, UR7, RZ ;  /* 0x0000000702037c10 */ /* 0x000fca000fffe0ff */
[----:B------:R-:W3:Y:S01]  /*1130*/  LDC R0, c[0x0][0x398] ;  /* 0x0000e600ff007b82 */ /* 0x000ee20000000800 */
[----:B0-----:R-:W-:-:S05]  /*1140*/  IMAD.WIDE R10, R2, 0x8, R14 ;  /* 0x00000008020a7825 */ /* 0x001fca00078e020e */
[----:B------:R-:W2:Y:S01]  /*1150*/  LDG.E.64 R8, desc[UR12][R10.64] ;  /* 0x0000000c0a087981 */ /* 0x000ea2000c1e1b00 */
[----:B------:R-:W-:Y:S01]  /*1160*/  IMAD.WIDE R18, R19, 0x8, R10 ;  /* 0x0000000813127825 */ /* 0x000fe200078e020a */
[----:B---34-:R-:W-:-:S04]  /*1170*/  IADD3 R7, PT, PT, R3, -R0, RZ ;  /* 0x8000000003077210 */ /* 0x018fc80007ffe0ff */
[----:B------:R0:W2:Y:S01]  /*1180*/  LDG.E.64 R4, desc[UR12][R18.64] ;  /* 0x0000000c12047981 */ /* 0x0000a2000c1e1b00 */
        /* <DEDUP_REMOVED lines=10> */
[----:B0-----:R-:W-:Y:S02]  /*1230*/  IMAD.WIDE R18, R0, 0x8, R16 ;  /* 0x0000000800127825 */ /* 0x001fe400078e0210 */
[----:B------:R-:W5:Y:S04]  /*1240*/  LDG.E.64 R14, desc[UR12][R14.64] ;  /* 0x0000000c0e0e7981 */ /* 0x000f68000c1e1b00 */
[----:B------:R-:W5:Y:S01]  /*1250*/  LDG.E.64 R18, desc[UR12][R18.64] ;  /* 0x0000000c12127981 */ /* 0x000f62000c1e1b00 */
[----:B--2---:R-:W-:-:S08]  /*1260*/  DADD R4, R8, R4 ;  /* 0x0000000008047229 */ /* 0x004fd00000000004 */
[----:B---3--:R-:W-:-:S08]  /*1270*/  DADD R4, R4, R12 ;  /* 0x0000000004047229 */ /* 0x008fd0000000000c */
[----:B----4-:R-:W-:Y:S01]  /*1280*/  DADD R4, R4, R6 ;  /* 0x0000000004047229 */ /* 0x010fe20000000006 */
[----:B------:R-:W0:Y:S07]  /*1290*/  LDC.64 R6, c[0x0][0x388] ;  /* 0x0000e200ff067b82 */ /* 0x000e2e0000000a00 */
[----:B-----5:R-:W-:-:S08]  /*12a0*/  DADD R4, R4, R10 ;  /* 0x0000000004047229 */ /* 0x020fd0000000000a */
[----:B------:R-:W-:-:S08]  /*12b0*/  DADD R4, R4, R14 ;  /* 0x0000000004047229 */ /* 0x000fd0000000000e */
[----:B------:R-:W-:Y:S01]  /*12c0*/  DADD R4, R4, R18 ;  /* 0x0000000004047229 */ /* 0x000fe20000000012 */
[----:B0-----:R-:W-:-:S06]  /*12d0*/  IMAD.WIDE R2, R2, 0x8, R6 ;  /* 0x0000000802027825 */ /* 0x001fcc00078e0206 */
[----:B------:R-:W-:Y:S01]  /*12e0*/  STG.E.64 desc[UR12][R2.64], R4 ;  /* 0x0000000402007986 */ /* 0x000fe2000c101b0c */
[----:B------:R-:W-:Y:S05]  /*12f0*/  EXIT ;  /* 0x000000000000794d */ /* 0x000fea0003800000 */
.L_x_59:
        /* <DEDUP_REMOVED lines=16> */
.L_x_83:


//--------------------- .text._Z38dvc_ScaLBL_D3Q7_AAodd_IonConcentrationPiPdS0_iii --------------------------
	.section	.text._Z38dvc_ScaLBL_D3Q7_AAodd_IonConcentrationPiPdS0_iii,"ax",@progbits
	.align	128
        .global         _Z38dvc_ScaLBL_D3Q7_AAodd_IonConcentrationPiPdS0_iii
        .type           _Z38dvc_ScaLBL_D3Q7_AAodd_IonConcentrationPiPdS0_iii,@function
        .size           _Z38dvc_ScaLBL_D3Q7_AAodd_IonConcentrationPiPdS0_iii,(.L_x_84 - _Z38dvc_ScaLBL_D3Q7_AAodd_IonConcentrationPiPdS0_iii)
        .other          _Z38dvc_ScaLBL_D3Q7_AAodd_IonConcentrationPiPdS0_iii,@"STO_CUDA_ENTRY STV_DEFAULT"
_Z38dvc_ScaLBL_D3Q7_AAodd_IonConcentrationPiPdS0_iii:
.text._Z38dvc_ScaLBL_D3Q7_AAodd_IonConcentrationPiPdS0_iii:
[----:B------:R-:W-:Y:S08]  /*0000*/  LDC R1, c[0x0][0x37c] ;  /* 0x0000df00ff017b82 */ /* 0x000ff00000000800 */
[----:B------:R-:W0:Y:S02]  /*0010*/  LDC R3, c[0x0][0x3a0] ;  /* 0x0000e800ff037b82 */ /* 0x000e240000000800 */
[----:B0-----:R-:W-:-:S13]  /*0020*/  ISETP.GE.AND P0, PT, R3, -0x3ffff, PT ;  /* 0xfffc00010300780c */ /* 0x001fda0003f06270 */
[----:B------:R-:W-:Y:S05]  /*0030*/  @!P0 EXIT ;  /* 0x000000000000894d */ /* 0x000fea0003800000 */
[----:B------:R-:W0:Y:S01]  /*0040*/  S2R R5, SR_TID.X ;  /* 0x0000000000057919 */ /* 0x000e220000002100 */
[----:B------:R-:W-:Y:S01]  /*0050*/  SHF.R.S32.HI R2, RZ, 0x1f, R3 ;  /* 0x0000001fff027819 */ /* 0x000fe20000011403 */
[----:B------:R-:W0:Y:S01]  /*0060*/  LDCU UR6, c[0x0][0x398] ;  /* 0x00007300ff0677ac */ /* 0x000e220008000800 */
[----:B------:R-:W1:Y:S01]  /*0070*/  LDC R0, c[0x0][0x360] ;  /* 0x0000d800ff007b82 */ /* 0x000e620000000800 */
[----:B------:R-:W2:Y:S01]  /*0080*/  S2R R9, SR_CTAID.X ;  /* 0x0000000000097919 */ /* 0x000ea20000002500 */
[----:B------:R-:W-:Y:S01]  /*0090*/  LEA.HI R2, R2, R3, RZ, 0x12 ;  /* 0x0000000302027211 */ /* 0x000fe200078f90ff */
[----:B------:R-:W3:Y:S01]  /*00a0*/  LDCU.64 UR4, c[0x0][0x358] ;  /* 0x00006b00ff0477ac */ /* 0x000ee20008000a00 */
[----:B------:R-:W-:Y:S02]  /*00b0*/  HFMA2 R3, -RZ, RZ, 0, 0 ;  /* 0x00000000ff037431 */ /* 0x000fe400000001ff */
[----:B------:R-:W-:-:S04]  /*00c0*/  SHF.R.S32.HI R2, RZ, 0x12, R2 ;  /* 0x00000012ff027819 */ /* 0x000fc80000011402 */
[C---:B------:R-:W-:Y:S02]  /*00d0*/  ISETP.GE.U32.AND P0, PT, R2.reuse, 0x3, PT ;  /* 0x000000030200780c */ /* 0x040fe40003f06070 */
[C---:B------:R-:W-:Y:S02]  /*00e0*/  IADD3 R4, PT, PT, R2.reuse, 0x1, RZ ;  /* 0x0000000102047810 */ /* 0x040fe40007ffe0ff */
[----:B0-----:R-:W-:Y:S01]  /*00f0*/  IADD3 R5, PT, PT, R5, UR6, RZ ;  /* 0x0000000605057c10 */ /* 0x001fe2000fffe0ff */
[----:B--2---:R-:W-:-:S08]  /*0100*/  IMAD R6, R2, R9, R9 ;  /* 0x0000000902067224 */ /* 0x004fd000078e0209 */
[----:B---3--:R-:W-:Y:S05]  /*0110*/  @!P0 BRA `(.L_x_60) ;  /* 0x0000000800b88947 */ /* 0x008fea0003800000 */
[----:B------:R-:W0:Y:S01]  /*0120*/  LDC R7, c[0x0][0x3a0] ;  /* 0x0000e800ff077b82 */ /* 0x000e220000000800 */
[CC--:B-1----:R-:W-:Y:S01]  /*0130*/  IMAD R8, R6.reuse, R0.reuse, R0 ;  /* 0x0000000006087224 */ /* 0x0c2fe200078e0200 */
[C---:B------:R-:W-:Y:S01]  /*0140*/  IADD3 R27, PT, PT, R6.reuse, 0x2, RZ ;  /* 0x00000002061b7810 */ /* 0x040fe20007ffe0ff */
[----:B------:R-:W-:Y:S01]  /*0150*/  IMAD R9, R9, R0, RZ ;  /* 0x0000000009097224 */ /* 0x000fe200078e02ff */
[----:B------:R-:W-:Y:S01]  /*0160*/  IADD3 R29, PT, PT, R6, 0x3, RZ ;  /* 0x00000003061d7810 */ /* 0x000fe20007ffe0ff */
[----:B------:R-:W1:Y:S01]  /*0170*/  LDCU UR6, c[0x0][0x39c] ;  /* 0x00007380ff0677ac */ /* 0x000e620008000800 */
[C---:B------:R-:W-:Y:S01]  /*0180*/  LOP3.LUT R3, R4.reuse, 0xfffffffc, RZ, 0xc0, !PT ;  /* 0xfffffffc04037812 */ /* 0x040fe200078ec0ff */
[--C-:B------:R-:W-:Y:S01]  /*0190*/  IMAD R9, R4, R9, R5.reuse ;  /* 0x0000000904097224 */ /* 0x100fe200078e0205 */
[----:B------:R-:W2:Y:S01]  /*01a0*/  LDC.64 R10, c[0x0][0x390] ;  /* 0x0000e400ff0a7b82 */ /* 0x000ea20000000a00 */
[----:B------:R-:W-:Y:S01]  /*01b0*/  IADD3 R25, PT, PT, R5, R8, RZ ;  /* 0x0000000805197210 */ /* 0x000fe20007ffe0ff */
[-CC-:B------:R-:W-:Y:S01]  /*01c0*/  IMAD R27, R27, R0.reuse, R5.reuse ;  /* 0x000000001b1b7224 */ /* 0x180fe200078e0205 */
[----:B------:R-:W-:Y:S01]  /*01d0*/  IADD3 R8, PT, PT, -R3, RZ, RZ ;  /* 0x000000ff03087210 */ /* 0x000fe20007ffe1ff */
[----:B------:R-:W-:-:S04]  /*01e0*/  IMAD R29, R29, R0, R5 ;  /* 0x000000001d1d7224 */ /* 0x000fc800078e0205 */
[----:B------:R-:W3:Y:S08]  /*01f0*/  LDC.64 R12, c[0x0][0x380] ;  /* 0x0000e000ff0c7b82 */ /* 0x000ef00000000a00 */
[----:B-1----:R-:W4:Y:S02]  /*0200*/  LDC.64 R14, c[0x0][0x388] ;  /* 0x0000e200ff0e7b82 */ /* 0x002f240000000a00 */
.L_x_69:
[----:B------:R-:W-:Y:S01]  /*0210*/  ISETP.GE.AND P0, PT, R9, UR6, PT ;  /* 0x0000000609007c0c */ /* 0x000fe2000bf06270 */
[----:B------:R-:W-:Y:S01]  /*0220*/  BSSY.RECONVERGENT B0, `(.L_x_61) ;  /* 0x0000029000007945 */ /* 0x000fe20003800200 */
[----:B------:R-:W-:Y:S02]  /*0230*/  IADD3 R8, PT, PT, R8, 0x4, RZ ;  /* 0x0000000408087810 */ /* 0x000fe40007ffe0ff */
[----:B------:R-:W-:Y:S02]  /*0240*/  ISETP.GE.AND P1, PT, R25, UR6, PT ;  /* 0x0000000619007c0c */ /* 0x000fe4000bf26270 */
[----:B------:R-:W-:Y:S02]  /*0250*/  ISETP.GE.AND P2, PT, R27, UR6, PT ;  /* 0x000000061b007c0c */ /* 0x000fe4000bf46270 */
[----:B------:R-:W-:Y:S02]  /*0260*/  ISETP.GE.AND P3, PT, R29, UR6, PT ;  /* 0x000000061d007c0c */ /* 0x000fe4000bf66270 */
[----:B------:R-:W-:-:S03]  /*0270*/  ISETP.NE.AND P4, PT, R8, RZ, PT ;  /* 0x000000ff0800720c */ /* 0x000fc60003f85270 */
[----:B01----:R-:W-:Y:S10]  /*0280*/  @P0 BRA `(.L_x_62) ;  /* 0x0000000000880947 */ /* 0x003ff40003800000 */
[----:B---3--:R-:W-:-:S05]  /*0290*/  IMAD.WIDE R22, R9, 0x4, R12 ;  /* 0x0000000409167825 */ /* 0x008fca00078e020c */
[----:B------:R0:W3:Y:S01]  /*02a0*/  LDG.E R17, desc[UR4][R22.64] ;  /* 0x0000000416117981 */ /* 0x0000e2000c1e1900 */
[----:B----4-:R-:W-:-:S06]  /*02b0*/  IMAD.WIDE R18, R9, 0x8, R14 ;  /* 0x0000000809127825 */ /* 0x010fcc00078e020e */
[----:B------:R-:W4:Y:S01]  /*02c0*/  LDG.E.64 R18, desc[UR4][R18.64] ;  /* 0x0000000412127981 */ /* 0x000f22000c1e1b00 */
[----:B0-----:R-:W-:-:S05]  /*02d0*/  IMAD.WIDE R22, R7, 0x4, R22 ;  /* 0x0000000407167825 */ /* 0x001fca00078e0216 */
[----:B------:R0:W5:Y:S02]  /*02e0*/  LDG.E R21, desc[UR4][R22.64] ;  /* 0x0000000416157981 */ /* 0x000164000c1e1900 */
[----:B0-----:R-:W-:-:S05]  /*02f0*/  IMAD.WIDE R22, R7, 0x4, R22 ;  /* 0x0000000407167825 */ /* 0x001fca00078e0216 */
[----:B------:R0:W2:Y:S01]  /*0300*/  LDG.E R24, desc[UR4][R22.64] ;  /* 0x0000000416187981 */ /* 0x0000a2000c1e1900 */
[----:B---3--:R-:W-:-:S06]  /*0310*/  IMAD.WIDE R16, R17, 0x8, R14 ;  /* 0x0000000811107825 */ /* 0x008fcc00078e020e */
[----:B------:R-:W4:Y:S01]  /*0320*/  LDG.E.64 R16, desc[UR4][R16.64] ;  /* 0x0000000410107981 */ /* 0x000f22000c1e1b00 */
[----:B-----5:R-:W-:-:S06]  /*0330*/  IMAD.WIDE R20, R21, 0x8, R14 ;  /* 0x0000000815147825 */ /* 0x020fcc00078e020e */
[----:B------:R-:W3:Y:S01]  /*0340*/  LDG.E.64 R20, desc[UR4][R20.64] ;  /* 0x0000000414147981 */ /* 0x000ee2000c1e1b00 */
[----:B0-----:R-:W-:-:S05]  /*0350*/  IMAD.WIDE R22, R7, 0x4, R22 ;  /* 0x0000000407167825 */ /* 0x001fca00078e0216 */
[----:B------:R0:W5:Y:S02]  /*0360*/  LDG.E R26, desc[UR4][R22.64] ;  /* 0x00000004161a7981 */ /* 0x000164000c1e1900 */
[----:B0-----:R-:W-:Y:S01]  /*0370*/  IMAD.WIDE R22, R7, 0x4, R22 ;  /* 0x0000000407167825 */ /* 0x001fe200078e0216 */
[----:B----4-:R-:W-:-:S03]  /*0380*/  DADD R16, R18, R16 ;  /* 0x0000000012107229 */ /* 0x010fc60000000010 */
[----:B--2---:R-:W-:Y:S02]  /*0390*/  IMAD.WIDE R18, R24, 0x8, R14 ;  /* 0x0000000818127825 */ /* 0x004fe400078e020e */
[----:B------:R-:W2:Y:S04]  /*03a0*/  LDG.E R24, desc[UR4][R22.64] ;  /* 0x0000000416187981 */ /* 0x000ea8000c1e1900 */
[----:B------:R-:W4:Y:S01]  /*03b0*/  LDG.E.64 R18, desc[UR4][R18.64] ;  /* 0x0000000412127981 */ /* 0x000f22000c1e1b00 */
[----:B---3--:R-:W-:Y:S01]  /*03c0*/  DADD R20, R16, R20 ;  /* 0x0000000010147229 */ /* 0x008fe20000000014 */
[----:B------:R-:W-:-:S06]  /*03d0*/  IMAD.WIDE R16, R7, 0x4, R22 ;  /* 0x0000000407107825 */ /* 0x000fcc00078e0216 */
[----:B------:R-:W3:Y:S01]  /*03e0*/  LDG.E R17, desc[UR4][R16.64] ;  /* 0x0000000410117981 */ /* 0x000ee2000c1e1900 */
[----:B----4-:R-:W-:Y:S01]  /*03f0*/  DADD R18, R20, R18 ;  /* 0x0000000014127229 */ /* 0x010fe20000000012 */
[----:B-----5:R-:W-:-:S04]  /*0400*/  IMAD.WIDE R20, R26, 0x8, R14 ;  /* 0x000000081a147825 */ /* 0x020fc800078e020e */
[--C-:B--2---:R-:W-:Y:S02]  /*0410*/  IMAD.WIDE R22, R24, 0x8, R14.reuse ;  /* 0x0000000818167825 */ /* 0x104fe400078e020e */
[----:B------:R-:W2:Y:S04]  /*0420*/  LDG.E.64 R20, desc[UR4][R20.64] ;  /* 0x0000000414147981 */ /* 0x000ea8000c1e1b00 */
[----:B------:R-:W4:Y:S01]  /*0430*/  LDG.E.64 R22, desc[UR4][R22.64] ;  /* 0x0000000416167981 */ /* 0x000f22000c1e1b00 */
[----:B---3--:R-:W-:-:S06]  /*0440*/  IMAD.WIDE R16, R17, 0x8, R14 ;  /* 0x0000000811107825 */ /* 0x008fcc00078e020e */
[----:B------:R-:W3:Y:S01]  /*0450*/  LDG.E.64 R16, desc[UR4][R16.64] ;  /* 0x0000000410107981 */ /* 0x000ee2000c1e1b00 */
[----:B--2---:R-:W-:-:S08]  /*0460*/  DADD R18, R18, R20 ;  /* 0x0000000012127229 */ /* 0x004fd00000000014 */
[----:B----4-:R-:W-:-:S08]  /*0470*/  DADD R18, R18, R22 ;  /* 0x0000000012127229 */ /* 0x010fd00000000016 */
[----:B---3--:R-:W-:Y:S01]  /*0480*/  DADD R20, R18, R16 ;  /* 0x0000000012147229 */ /* 0x008fe20000000010 */
[----:B------:R-:W-:-:S06]  /*0490*/  IMAD.WIDE R18, R9, 0x8, R10 ;  /* 0x0000000809127825 */ /* 0x000fcc00078e020a */
[----:B------:R1:W-:Y:S04]  /*04a0*/  STG.E.64 desc[UR4][R18.64], R20 ;  /* 0x0000001412007986 */ /* 0x0003e8000c101b04 */
.L_x_62:
[----:B------:R-:W-:Y:S05]  /*04b0*/  BSYNC.RECONVERGENT B0 ;  /* 0x0000000000007941 */ /* 0x000fea0003800200 */
.L_x_61:
[----:B------:R-:W-:Y:S04]  /*04c0*/  BSSY.RECONVERGENT B0, `(.L_x_63) ;  /* 0x0000024000007945 */ /* 0x000fe80003800200 */
[----:B------:R-:W-:Y:S05]  /*04d0*/  @P1 BRA `(.L_x_64) ;  /* 0x0000000000881947 */ /* 0x000fea0003800000 */
[----:B---3--:R-:W-:-:S05]  /*04e0*/  IMAD.WIDE R22, R25, 0x4, R12 ;  /* 0x0000000419167825 */ /* 0x008fca00078e020c */
[----:B------:R0:W3:Y:S01]  /*04f0*/  LDG.E R17, desc[UR4][R22.64] ;  /* 0x0000000416117981 */ /* 0x0000e2000c1e1900 */
[----:B-1--4-:R-:W-:-:S06]  /*0500*/  IMAD.WIDE R18, R25, 0x8, R14 ;  /* 0x0000000819127825 */ /* 0x012fcc00078e020e */
        /* <DEDUP_REMOVED lines=31> */
.L_x_64:
[----:B------:R-:W-:Y:S05]  /*0700*/  BSYNC.RECONVERGENT B0 ;  /* 0x0000000000007941 */ /* 0x000fea0003800200 */
.L_x_63:
[----:B------:R-:W-:Y:S04]  /*0710*/  BSSY.RECONVERGENT B0, `(.L_x_65) ;  /* 0x0000024000007945 */ /* 0x000fe80003800200 */
[----:B------:R-:W-:Y:S05]  /*0720*/  @P2 BRA `(.L_x_66) ;  /* 0x0000000000882947 */ /* 0x000fea0003800000 */
[----:B---3--:R-:W-:-:S05]  /*0730*/  IMAD.WIDE R22, R27, 0x4, R12 ;  /* 0x000000041b167825 */ /* 0x008fca00078e020c */
[----:B------:R3:W5:Y:S01]  /*0740*/  LDG.E R17, desc[UR4][R22.64] ;  /* 0x0000000416117981 */ /* 0x000762000c1e1900 */
[----:B01--4-:R-:W-:-:S06]  /*0750*/  IMAD.WIDE R18, R27, 0x8, R14 ;  /* 0x000000081b127825 */ /* 0x013fcc00078e020e */
[----:B------:R-:W4:Y:S01]  /*0760*/  LDG.E.64 R18, desc[UR4][R18.64] ;  /* 0x0000000412127981 */ /* 0x000f22000c1e1b00 */
[----:B---3--:R-:W-:-:S05]  /*0770*/  IMAD.WIDE R22, R7, 0x4, R22 ;  /* 0x0000000407167825 */ /* 0x008fca00078e0216 */
[----:B------:R0:W3:Y:S02]  /*0780*/  LDG.E R21, desc[UR4][R22.64] ;  /* 0x0000000416157981 */ /* 0x0000e4000c1e1900 */
[----:B0-----:R-:W-:-:S05]  /*0790*/  IMAD.WIDE R22, R7, 0x4, R22 ;  /* 0x0000000407167825 */ /* 0x001fca00078e0216 */
[----:B------:R0:W2:Y:S01]  /*07a0*/  LDG.E R24, desc[UR4][R22.64] ;  /* 0x0000000416187981 */ /* 0x0000a2000c1e1900 */
[----:B-----5:R-:W-:-:S06]  /*07b0*/  IMAD.WIDE R16, R17, 0x8, R14 ;  /* 0x0000000811107825 */ /* 0x020fcc00078e020e */
[----:B------:R-:W4:Y:S01]  /*07c0*/  LDG.E.64 R16, desc[UR4][R16.64] ;  /* 0x0000000410107981 */ /* 0x000f22000c1e1b00 */
[----:B---3--:R-:W-:-:S06]  /*07d0*/  IMAD.WIDE R20, R21, 0x8, R14 ;  /* 0x0000000815147825 */ /* 0x008fcc00078e020e */
        /* <DEDUP_REMOVED lines=23> */
.L_x_66:
[----:B------:R-:W-:Y:S05]  /*0950*/  BSYNC.RECONVERGENT B0 ;  /* 0x0000000000007941 */ /* 0x000fea0003800200 */
.L_x_65:
[----:B------:R-:W-:Y:S04]  /*0960*/  BSSY.RECONVERGENT B0, `(.L_x_67) ;  /* 0x0000024000007945 */ /* 0x000fe80003800200 */
[----:B------:R-:W-:Y:S05]  /*0970*/  @P3 BRA `(.L_x_68) ;  /* 0x0000000000883947 */ /* 0x000fea0003800000 */
[----:B---3--:R-:W-:-:S05]  /*0980*/  IMAD.WIDE R22, R29, 0x4, R12 ;  /* 0x000000041d167825 */ /* 0x008fca00078e020c */
[----:B01----:R0:W3:Y:S01]  /*0990*/  LDG.E R21, desc[UR4][R22.64] ;  /* 0x0000000416157981 */ /* 0x0030e2000c1e1900 */
[----:B----4-:R-:W-:-:S06]  /*09a0*/  IMAD.WIDE R18, R29, 0x8, R14 ;  /* 0x000000081d127825 */ /* 0x010fcc00078e020e */
[----:B------:R-:W4:Y:S01]  /*09b0*/  LDG.E.64 R18, desc[UR4][R18.64] ;  /* 0x0000000412127981 */ /* 0x000f22000c1e1b00 */
[----:B0-----:R-:W-:-:S05]  /*09c0*/  IMAD.WIDE R22, R7, 0x4, R22 ;  /* 0x0000000407167825 */ /* 0x001fca00078e0216 */
[----:B------:R-:W5:Y:S01]  /*09d0*/  LDG.E R24, desc[UR4][R22.64] ;  /* 0x0000000416187981 */ /* 0x000f62000c1e1900 */
[----:B---3--:R-:W-:-:S05]  /*09e0*/  IMAD.WIDE R20, R21, 0x8, R14 ;  /* 0x0000000815147825 */ /* 0x008fca00078e020e */
[----:B------:R0:W4:Y:S02]  /*09f0*/  LDG.E.64 R16, desc[UR4][R20.64] ;  /* 0x0000000414107981 */ /* 0x000124000c1e1b00 */
[----:B0-----:R-:W-:Y:S01]  /*0a00*/  IMAD.WIDE R20, R7, 0x4, R22 ;  /* 0x0000000407147825 */ /* 0x001fe200078e0216 */
[----:B----4-:R-:W-:-:S03]  /*0a10*/  DADD R16, R18, R16 ;  /* 0x0000000012107229 */ /* 0x010fc60000000010 */
[----:B-----5:R-:W-:Y:S02]  /*0a20*/  IMAD.WIDE R18, R24, 0x8, R14 ;  /* 0x0000000818127825 */ /* 0x020fe400078e020e */
[----:B------:R0:W3:Y:S04]  /*0a30*/  LDG.E R24, desc[UR4][R20.64] ;  /* 0x0000000414187981 */ /* 0x0000e8000c1e1900 */
[----:B------:R-:W4:Y:S01]  /*0a40*/  LDG.E.64 R18, desc[UR4][R18.64] ;  /* 0x0000000412127981 */ /* 0x000f22000c1e1b00 */
[----:B0-----:R-:W-:-:S05]  /*0a50*/  IMAD.WIDE R20, R7, 0x4, R20 ;  /* 0x0000000407147825 */ /* 0x001fca00078e0214 */
[----:B------:R0:W5:Y:S02]  /*0a60*/  LDG.E R26, desc[UR4][R20.64] ;  /* 0x00000004141a7981 */ /* 0x000164000c1e1900 */
[----:B0-----:R-:W-:-:S04]  /*0a70*/  IMAD.WIDE R20, R7, 0x4, R20 ;  /* 0x0000000407147825 */ /* 0x001fc800078e0214 */
[----:B------:R-:W-:-:S06]  /*0a80*/  IMAD.WIDE R22, R7, 0x4, R20 ;  /* 0x0000000407167825 */ /* 0x000fcc00078e0214 */
[----:B------:R-:W2:Y:S01]  /*0a90*/  LDG.E R23, desc[UR4][R22.64] ;  /* 0x0000000416177981 */ /* 0x000ea2000c1e1900 */
[----:B----4-:R-:W-:Y:S01]  /*0aa0*/  DADD R18, R16, R18 ;  /* 0x0000000010127229 */ /* 0x010fe20000000012 */
[--C-:B---3--:R-:W-:Y:S02]  /*0ab0*/  IMAD.WIDE R16, R24, 0x8, R14.reuse ;  /* 0x0000000818107825 */ /* 0x108fe400078e020e */
[----:B------:R-:W3:Y:S04]  /*0ac0*/  LDG.E R24, desc[UR4][R20.64] ;  /* 0x0000000414187981 */ /* 0x000ee8000c1e1900 */
[----:B------:R-:W4:Y:S01]  /*0ad0*/  LDG.E.64 R16, desc[UR4][R16.64] ;  /* 0x0000000410107981 */ /* 0x000f22000c1e1b00 */
[----:B--2---:R-:W-:-:S06]  /*0ae0*/  IMAD.WIDE R22, R23, 0x8, R14 ;  /* 0x0000000817167825 */ /* 0x004fcc00078e020e */
[----:B------:R-:W2:Y:S01]  /*0af0*/  LDG.E.64 R22, desc[UR4][R22.64] ;  /* 0x0000000416167981 */ /* 0x000ea2000c1e1b00 */
[----:B----4-:R-:W-:Y:S01]  /*0b00*/  DADD R16, R18, R16 ;  /* 0x0000000012107229 */ /* 0x010fe20000000010 */
[----:B-----5:R-:W-:-:S04]  /*0b10*/  IMAD.WIDE R18, R26, 0x8, R14 ;  /* 0x000000081a127825 */ /* 0x020fc800078e020e */
[----:B---3--:R-:W-:Y:S02]  /*0b20*/  IMAD.WIDE R20, R24, 0x8, R14 ;  /* 0x0000000818147825 */ /* 0x008fe400078e020e */
[----:B------:R-:W3:Y:S04]  /*0b30*/  LDG.E.64 R18, desc[UR4][R18.64] ;  /* 0x0000000412127981 */ /* 0x000ee8000c1e1b00 */
[----:B------:R-:W4:Y:S01]  /*0b40*/  LDG.E.64 R20, desc[UR4][R20.64] ;  /* 0x0000000414147981 */ /* 0x000f22000c1e1b00 */
[----:B---3--:R-:W-:-:S08]  /*0b50*/  DADD R16, R16, R18 ;  /* 0x0000000010107229 */ /* 0x008fd00000000012 */
[----:B----4-:R-:W-:-:S08]  /*0b60*/  DADD R16, R16, R20 ;  /* 0x0000000010107229 */ /* 0x010fd00000000014 */
[----:B--2---:R-:W-:Y:S01]  /*0b70*/  DADD R18, R16, R22 ;  /* 0x0000000010127229 */ /* 0x004fe20000000016 */
[----:B------:R-:W-:-:S06]  /*0b80*/  IMAD.WIDE R16, R29, 0x8, R10 ;  /* 0x000000081d107825 */ /* 0x000fcc00078e020a */
[----:B------:R0:W-:Y:S04]  /*0b90*/  STG.E.64 desc[UR4][R16.64], R18 ;  /* 0x0000001210007986 */ /* 0x0001e8000c101b04 */
.L_x_68:
[----:B------:R-:W-:Y:S05]  /*0ba0*/  BSYNC.RECONVERGENT B0 ;  /* 0x0000000000007941 */ /* 0x000fea0003800200 */
.L_x_67:
[C---:B------:R-:W-:Y:S02]  /*0bb0*/  LEA R25, R0.reuse, R25, 0x2 ;  /* 0x0000001900197211 */ /* 0x040fe400078e10ff */
[C---:B------:R-:W-:Y:S02]  /*0bc0*/  LEA R27, R0.reuse, R27, 0x2 ;  /* 0x0000001b001b7211 */ /* 0x040fe400078e10ff */
[C---:B------:R-:W-:Y:S02]  /*0bd0*/  LEA R29, R0.reuse, R29, 0x2 ;  /* 0x0000001d001d7211 */ /* 0x040fe400078e10ff */
[----:B------:R-:W-:Y:S01]  /*0be0*/  LEA R9, R0, R9, 0x2 ;  /* 0x0000000900097211 */ /* 0x000fe200078e10ff */
[----:B------:R-:W-:Y:S06]  /*0bf0*/  @P4 BRA `(.L_x_69) ;  /* 0xfffffff400844947 */ /* 0x000fec000383ffff */
.L_x_60:
[----:B------:R-:W-:-:S13]  /*0c00*/  LOP3.LUT P0, R4, R4, 0x3, RZ, 0xc0, !PT ;  /* 0x0000000304047812 */ /* 0x000fda000780c0ff */
[----:B------:R-:W-:Y:S05]  /*0c10*/  @!P0 EXIT ;  /* 0x000000000000894d */ /* 0x000fea0003800000 */
[----:B------:R-:W-:-:S13]  /*0c20*/  ISETP.NE.AND P0, PT, R4, 0x1, PT ;  /* 0x000000010400780c */ /* 0x000fda0003f05270 */
[----:B------:R-:W-:Y:S05]  /*0c30*/  @!P0 BRA `(.L_x_70) ;  /* 0x0000000400648947 */ /* 0x000fea0003800000 */
[----:B------:R-:W5:Y:S01]  /*0c40*/  LDCU UR6, c[0x0][0x39c] ;  /* 0x00007380ff0677ac */ /* 0x000f620008000800 */
[----:B0-----:R-:W-:Y:S01]  /*0c50*/  IADD3 R7, PT, PT, R6, R3, RZ ;  /* 0x0000000306077210 */ /* 0x001fe20007ffe0ff */
[----:B------:R-:W-:Y:S04]  /*0c60*/  BSSY.RECONVERGENT B0, `(.L_x_71) ;  /* 0x000002c000007945 */ /* 0x000fe80003800200 */
[----:B-1----:R-:W-:-:S05]  /*0c70*/  IMAD R7, R7, R0, R5 ;  /* 0x0000000007077224 */ /* 0x002fca00078e0205 */
[C---:B------:R-:W-:Y:S02]  /*0c80*/  IADD3 R4, PT, PT, R7.reuse, R0, RZ ;  /* 0x0000000007047210 */ /* 0x040fe40007ffe0ff */
[----:B-----5:R-:W-:Y:S02]  /*0c90*/  ISETP.GE.AND P0, PT, R7, UR6, PT ;  /* 0x0000000607007c0c */ /* 0x020fe4000bf06270 */
[----:B------:R-:W-:-:S11]  /*0ca0*/  ISETP.GE.AND P1, PT, R4, UR6, PT ;  /* 0x0000000604007c0c */ /* 0x000fd6000bf26270 */
[----:B------:R-:W-:Y:S05]  /*0cb0*/  @P0 BRA `(.L_x_72) ;  /* 0x0000000000980947 */ /* 0x000fea0003800000 */
[----:B------:R-:W0:Y:S08]  /*0cc0*/  LDC.64 R8, c[0x0][0x380] ;  /* 0x0000e000ff087b82 */ /* 0x000e300000000a00 */
[----:B------:R-:W1:Y:S01]  /*0cd0*/  LDC R23, c[0x0][0x3a0] ;  /* 0x0000e800ff177b82 */ /* 0x000e620000000800 */
[----:B0-----:R-:W-:-:S05]  /*0ce0*/  IMAD.WIDE R8, R7, 0x4, R8 ;  /* 0x0000000407087825 */ /* 0x001fca00078e0208 */
[----:B---3--:R0:W3:Y:S01]  /*0cf0*/  LDG.E R13, desc[UR4][R8.64] ;  /* 0x00000004080d7981 */ /* 0x0080e2000c1e1900 */
[----:B-1----:R-:W-:-:S05]  /*0d00*/  IMAD.WIDE R24, R23, 0x4, R8 ;  /* 0x0000000417187825 */ /* 0x002fca00078e0208 */
[----:B----4-:R-:W4:Y:S01]  /*0d10*/  LDG.E R15, desc[UR4][R24.64] ;  /* 0x00000004180f7981 */ /* 0x010f22000c1e1900 */
[C---:B------:R-:W-:Y:S01]  /*0d20*/  IMAD.WIDE R26, R23.reuse, 0x4, R24 ;  /* 0x00000004171a7825 */ /* 0x040fe200078e0218 */
[----:B0-----:R-:W2:Y:S04]  /*0d30*/  LDC.64 R8, c[0x0][0x388] ;  /* 0x0000e200ff087b82 */ /* 0x001ea80000000a00 */
[----:B------:R-:W5:Y:S01]  /*0d40*/  LDG.E R17, desc[UR4][R26.64] ;  /* 0x000000041a117981 */ /* 0x000f62000c1e1900 */
[----:B------:R-:W-:-:S05]  /*0d50*/  IMAD.WIDE R28, R23, 0x4, R26 ;  /* 0x00000004171c7825 */ /* 0x000fca00078e021a */
[----:B------:R0:W5:Y:S02]  /*0d60*/  LDG.E R19, desc[UR4][R28.64] ;  /* 0x000000041c137981 */ /* 0x000164000c1e1900 */
[----:B0-----:R-:W-:-:S05]  /*0d70*/  IMAD.WIDE R28, R23, 0x4, R28 ;  /* 0x00000004171c7825 */ /* 0x001fca00078e021c */
[----:B------:R-:W5:Y:S01]  /*0d80*/  LDG.E R21, desc[UR4][R28.64] ;  /* 0x000000041c157981 */ /* 0x000f62000c1e1900 */
[----:B------:R-:W-:-:S06]  /*0d90*/  IMAD.WIDE R22, R23, 0x4, R28 ;  /* 0x0000000417167825 */ /* 0x000fcc00078e021c */
[----:B------:R-:W5:Y:S01]  /*0da0*/  LDG.E R23, desc[UR4][R22.64] ;  /* 0x0000000416177981 */ /* 0x000f62000c1e1900 */
[----:B--2---:R-:W-:-:S06]  /*0db0*/  IMAD.WIDE R10, R7, 0x8, R8 ;  /* 0x00000008070a7825 */ /* 0x004fcc00078e0208 */
[----:B------:R-:W2:Y:S01]  /*0dc0*/  LDG.E.64 R10, desc[UR4][R10.64] ;  /* 0x000000040a0a7981 */ /* 0x000ea2000c1e1b00 */
[----:B---3--:R-:W-:-:S06]  /*0dd0*/  IMAD.WIDE R12, R13, 0x8, R8 ;  /* 0x000000080d0c7825 */ /* 0x008fcc00078e0208 */
[----:B------:R-:W2:Y:S01]  /*0de0*/  LDG.E.64 R12, desc[UR4][R12.64] ;  /* 0x000000040c0c7981 */ /* 0x000ea2000c1e1b00 */
[----:B----4-:R-:W-:-:S06]  /*0df0*/  IMAD.WIDE R14, R15, 0x8, R8 ;  /* 0x000000080f0e7825 */ /* 0x010fcc00078e0208 */
[----:B------:R-:W3:Y:S01]  /*0e00*/  LDG.E.64 R14, desc[UR4][R14.64] ;  /* 0x000000040e0e7981 */ /* 0x000ee2000c1e1b00 */
[----:B-----5:R-:W-:-:S06]  /*0e10*/  IMAD.WIDE R16, R17, 0x8, R8 ;  /* 0x0000000811107825 */ /* 0x020fcc00078e0208 */
[----:B------:R-:W4:Y:S01]  /*0e20*/  LDG.E.64 R16, desc[UR4][R16.64] ;  /* 0x0000000410107981 */ /* 0x000f22000c1e1b00 */
[----:B------:R-:W-:-:S06]  /*0e30*/  IMAD.WIDE R18, R19, 0x8, R8 ;  /* 0x0000000813127825 */ /* 0x000fcc00078e0208 */
[----:B------:R-:W5:Y:S01]  /*0e40*/  LDG.E.64 R18, desc[UR4][R18.64] ;  /* 0x0000000412127981 */ /* 0x000f62000c1e1b00 */
[----:B------:R-:W-:-:S06]  /*0e50*/  IMAD.WIDE R20, R21, 0x8, R8 ;  /* 0x0000000815147825 */ /* 0x000fcc00078e0208 */
[----:B------:R-:W5:Y:S01]  /*0e60*/  LDG.E.64 R20, desc[UR4][R20.64] ;  /* 0x0000000414147981 */ /* 0x000f62000c1e1b00 */
[----:B------:R-:W-:-:S06]  /*0e70*/  IMAD.WIDE R8, R23, 0x8, R8 ;  /* 0x0000000817087825 */ /* 0x000fcc00078e0208 */
[----:B------:R-:W5:Y:S01]  /*0e80*/  LDG.E.64 R8, desc[UR4][R8.64] ;  /* 0x0000000408087981 */ /* 0x000f62000c1e1b00 */
[----:B--2---:R-:W-:-:S08]  /*0e90*/  DADD R10, R10, R12 ;  /* 0x000000000a0a7229 */ /* 0x004fd0000000000c */
[----:B---3--:R-:W-:-:S08]  /*0ea0*/  DADD R10, R10, R14 ;  /* 0x000000000a0a7229 */ /* 0x008fd0000000000e */
[----:B----4-:R-:W-:Y:S02]  /*0eb0*/  DADD R12, R10, R16 ;  /* 0x000000000a0c7229 */ /* 0x010fe40000000010 */
[----:B------:R-:W0:Y:S06]  /*0ec0*/  LDC.64 R10, c[0x0][0x390] ;  /* 0x0000e400ff0a7b82 */ /* 0x000e2c0000000a00 */
[----:B-----5:R-:W-:-:S08]  /*0ed0*/  DADD R12, R12, R18 ;  /* 0x000000000c0c7229 */ /* 0x020fd00000000012 */
[----:B------:R-:W-:-:S08]  /*0ee0*/  DADD R12, R12, R20 ;  /* 0x000000000c0c7229 */ /* 0x000fd00000000014 */
[----:B------:R-:W-:Y:S01]  /*0ef0*/  DADD R12, R12, R8 ;  /* 0x000000000c0c7229 */ /* 0x000fe20000000008 */
[----:B0-----:R-:W-:-:S06]  /*0f00*/  IMAD.WIDE R10, R7, 0x8, R10 ;  /* 0x00000008070a7825 */ /* 0x001fcc00078e020a */
[----:B------:R0:W-:Y:S04]  /*0f10*/  STG.E.64 desc[UR4][R10.64], R12 ;  /* 0x0000000c0a007986 */ /* 0x0001e8000c101b04 */
.L_x_72:
[----:B------:R-:W-:Y:S05]  /*0f20*/  BSYNC.RECONVERGENT B0 ;  /* 0x0000000000007941 */ /* 0x000fea0003800200 */
.L_x_71:
[----:B------:R-:W-:Y:S04]  /*0f30*/  BSSY.RECONVERGENT B0, `(.L_x_73) ;  /* 0x0000028000007945 */ /* 0x000fe80003800200 */
[----:B------:R-:W-:Y:S05]  /*0f40*/  @P1 BRA `(.L_x_74) ;  /* 0x0000000000981947 */ /* 0x000fea0003800000 */
[----:B------:R-:W1:Y:S08]  /*0f50*/  LDC.64 R8, c[0x0][0x380] ;  /* 0x0000e000ff087b82 */ /* 0x000e700000000a00 */
[----:B------:R-:W5:Y:S01]  /*0f60*/  LDC R29, c[0x0][0x3a0] ;  /* 0x0000e800ff1d7b82 */ /* 0x000f620000000800 */
[----:B-1----:R-:W-:-:S05]  /*0f70*/  IMAD.WIDE R8, R4, 0x4, R8 ;  /* 0x0000000404087825 */ /* 0x002fca00078e0208 */
[----:B0--3--:R0:W3:Y:S01]  /*0f80*/  LDG.E R12, desc[UR4][R8.64] ;  /* 0x00000004080c7981 */ /* 0x0090e2000c1e1900 */
[----:B-----5:R-:W-:-:S05]  /*0f90*/  IMAD.WIDE R20, R29, 0x4, R8 ;  /* 0x000000041d147825 */ /* 0x020fca00078e0208 */
[----:B------:R3:W5:Y:S01]  /*0fa0*/  LDG.E R19, desc[UR4][R20.64] ;  /* 0x0000000414137981 */ /* 0x000762000c1e1900 */
[C---:B------:R-:W-:Y:S01]  /*0fb0*/  IMAD.WIDE R22, R29.reuse, 0x4, R20 ;  /* 0x000000041d167825 */ /* 0x040fe200078e0214 */
[----:B0-----:R-:W2:Y:S04]  /*0fc0*/  LDC.64 R8, c[0x0][0x388] ;  /* 0x0000e200ff087b82 */ /* 0x001ea80000000a00 */
[----:B------:R-:W5:Y:S01]  /*0fd0*/  LDG.E R17, desc[UR4][R22.64] ;  /* 0x0000000416117981 */ /* 0x000f62000c1e1900 */
[----:B------:R-:W-:-:S05]  /*0fe0*/  IMAD.WIDE R24, R29, 0x4, R22 ;  /* 0x000000041d187825 */ /* 0x000fca00078e0216 */
[----:B------:R-:W5:Y:S01]  /*0ff0*/  LDG.E R13, desc[UR4][R24.64] ;  /* 0x00000004180d7981 */ /* 0x000f62000c1e1900 */
[----:B------:R-:W-:-:S05]  /*1000*/  IMAD.WIDE R26, R29, 0x4, R24 ;  /* 0x000000041d1a7825 */ /* 0x000fca00078e0218 */
[----:B----4-:R-:W4:Y:S01]  /*1010*/  LDG.E R15, desc[UR4][R26.64] ;  /* 0x000000041a0f7981 */ /* 0x010f22000c1e1900 */
[----:B------:R-:W-:-:S05]  /*1020*/  IMAD.WIDE R28, R29, 0x4, R26 ;  /* 0x000000041d1c7825 */ /* 0x000fca00078e021a */
[----:B------:R-:W4:Y:S01]  /*1030*/  LDG.E R7, desc[UR4][R28.64] ;  /* 0x000000041c077981 */ /* 0x000f22000c1e1900 */
[----:B--2---:R-:W-:-:S06]  /*1040*/  IMAD.WIDE R10, R4, 0x8, R8 ;  /* 0x00000008040a7825 */ /* 0x004fcc00078e0208 */
[----:B------:R-:W2:Y:S01]  /*1050*/  LDG.E.64 R10, desc[UR4][R10.64] ;  /* 0x000000040a0a7981 */ /* 0x000ea2000c1e1b00 */
[----:B---3--:R-:W-:-:S06]  /*1060*/  IMAD.WIDE R20, R12, 0x8, R8 ;  /* 0x000000080c147825 */ /* 0x008fcc00078e0208 */
[----:B------:R-:W2:Y:S01]  /*1070*/  LDG.E.64 R20, desc[UR4][R20.64] ;  /* 0x0000000414147981 */ /* 0x000ea2000c1e1b00 */
[----:B-----5:R-:W-:-:S06]  /*1080*/  IMAD.WIDE R18, R19, 0x8, R8 ;  /* 0x0000000813127825 */ /* 0x020fcc00078e0208 */
[----:B------:R-:W3:Y:S01]  /*1090*/  LDG.E.64 R18, desc[UR4][R18.64] ;  /* 0x0000000412127981 */ /* 0x000ee2000c1e1b00 */
[----:B------:R-:W-:-:S06]  /*10a0*/  IMAD.WIDE R16, R17, 0x8, R8 ;  /* 0x0000000811107825 */ /* 0x000fcc00078e0208 */
[----:B------:R-:W5:Y:S01]  /*10b0*/  LDG.E.64 R16, desc[UR4][R16.64] ;  /* 0x0000000410107981 */ /* 0x000f62000c1e1b00 */
[----:B------:R-:W-:-:S04]  /*10c0*/  IMAD.WIDE R12, R13, 0x8, R8 ;  /* 0x000000080d0c7825 */ /* 0x000fc800078e0208 */
[--C-:B----4-:R-:W-:Y:S02]  /*10d0*/  IMAD.WIDE R14, R15, 0x8, R8.reuse ;  /* 0x000000080f0e7825 */ /* 0x110fe400078e0208 */
[----:B------:R-:W4:Y:S04]  /*10e0*/  LDG.E.64 R12, desc[UR4][R12.64] ;  /* 0x000000040c0c7981 */ /* 0x000f28000c1e1b00 */
[----:B------:R-:W4:Y:S01]  /*10f0*/  LDG.E.64 R14, desc[UR4][R14.64] ;  /* 0x000000040e0e7981 */ /* 0x000f22000c1e1b00 */
[----:B------:R-:W-:-:S06]  /*1100*/  IMAD.WIDE R8, R7, 0x8, R8 ;  /* 0x0000000807087825 */ /* 0x000fcc00078e0208 */
[----:B------:R-:W4:Y:S01]  /*1110*/  LDG.E.64 R8, desc[UR4][R8.64] ;  /* 0x0000000408087981 */ /* 0x000f22000c1e1b00 */
[----:B--2---:R-:W-:-:S08]  /*1120*/  DADD R10, R10, R20 ;  /* 0x000000000a0a7229 */ /* 0x004fd00000000014 */
[----:B---3--:R-:W-:Y:S01]  /*1130*/  DADD R10, R10, R18 ;  /* 0x000000000a0a7229 */ /* 0x008fe20000000012 */
[----:B------:R-:W0:Y:S07]  /*1140*/  LDC.64 R18, c[0x0][0x390] ;  /* 0x0000e400ff127b82 */ /* 0x000e2e0000000a00 */
[----:B-----5:R-:W-:-:S08]  /*1150*/  DADD R10, R10, R16 ;  /* 0x000000000a0a7229 */ /* 0x020fd00000000010 */
[----:B----4-:R-:W-:-:S08]  /*1160*/  DADD R10, R10, R12 ;  /* 0x000000000a0a7229 */ /* 0x010fd0000000000c */
[----:B------:R-:W-:Y:S01]  /*1170*/  DADD R10, R10, R14 ;  /* 0x000000000a0a7229 */ /* 0x000fe2000000000e */
[----:B0-----:R-:W-:-:S07]  /*1180*/  IMAD.WIDE R12, R4, 0x8, R18 ;  /* 0x00000008040c7825 */ /* 0x001fce00078e0212 */
[----:B------:R-:W-:-:S07]  /*1190*/  DADD R10, R10, R8 ;  /* 0x000000000a0a7229 */ /* 0x000fce0000000008 */
[----:B------:R1:W-:Y:S04]  /*11a0*/  STG.E.64 desc[UR4][R12.64], R10 ;  /* 0x0000000a0c007986 */ /* 0x0003e8000c101b04 */
.L_x_74:
[----:B------:R-:W-:Y:S05]  /*11b0*/  BSYNC.RECONVERGENT B0 ;  /* 0x0000000000007941 */ /* 0x000fea0003800200 */
.L_x_73:
[----:B------:R-:W-:-:S07]  /*11c0*/  IADD3 R3, PT, PT, R3, 0x2, RZ ;  /* 0x0000000203037810 */ /* 0x000fce0007ffe0ff */
.L_x_70:
[----:B------:R-:W-:-:S04]  /*11d0*/  LOP3.LUT R2, R2, 0x1, RZ, 0xc0, !PT ;  /* 0x0000000102027812 */ /* 0x000fc800078ec0ff */
[----:B------:R-:W-:-:S13]  /*11e0*/  ISETP.NE.U32.AND P0, PT, R2, 0x1, PT ;  /* 0x000000010200780c */ /* 0x000fda0003f05070 */
[----:B------:R-:W-:Y:S05]  /*11f0*/  @!P0 EXIT ;  /* 0x000000000000894d */ /* 0x000fea0003800000 */
[----:B------:R-:W5:Y:S01]  /*1200*/  LDCU UR6, c[0x0][0x39c] ;  /* 0x00007380ff0677ac */ /* 0x000f620008000800 */
[----:B------:R-:W-:-:S05]  /*1210*/  IADD3 R3, PT, PT, R6, R3, RZ ;  /* 0x0000000306037210 */ /* 0x000fca0007ffe0ff */
[----:B-1----:R-:W-:-:S05]  /*1220*/  IMAD R0, R3, R0, R5 ;  /* 0x0000000003007224 */ /* 0x002fca00078e0205 */
[----:B-----5:R-:W-:-:S13]  /*1230*/  ISETP.GE.AND P0, PT, R0, UR6, PT ;  /* 0x0000000600007c0c */ /* 0x020fda000bf06270 */
[----:B------:R-:W-:Y:S05]  /*1240*/  @P0 EXIT ;  /* 0x000000000000094d */ /* 0x000fea0003800000 */
[----:B------:R-:W1:Y:S08]  /*1250*/  LDC.64 R2, c[0x0][0x380] ;  /* 0x0000e000ff027b82 */ /* 0x000e700000000a00 */
[----:B0--3--:R-:W0:Y:S01]  /*1260*/  LDC R13, c[0x0][0x3a0] ;  /* 0x0000e800ff0d7b82 */ /* 0x009e220000000800 */
[----:B-1----:R-:W-:-:S05]  /*1270*/  IMAD.WIDE R2, R0, 0x4, R2 ;  /* 0x0000000400027825 */ /* 0x002fca00078e0202 */
[----:B------:R1:W3:Y:S01]  /*1280*/  LDG.E R23, desc[UR4][R2.64] ;  /* 0x0000000402177981 */ /* 0x0002e2000c1e1900 */
[----:B0-----:R-:W-:-:S05]  /*1290*/  IMAD.WIDE R6, R13, 0x4, R2 ;  /* 0x000000040d067825 */ /* 0x001fca00078e0202 */
[----:B------:R3:W5:Y:S01]  /*12a0*/  LDG.E R25, desc[UR4][R6.64] ;  /* 0x0000000406197981 */ /* 0x000762000c1e1900 */
[C---:B------:R-:W-:Y:S01]  /*12b0*/  IMAD.WIDE R8, R13.reuse, 0x4, R6 ;  /* 0x000000040d087825 */ /* 0x040fe200078e0206 */
[----:B-1----:R-:W0:Y:S04]  /*12c0*/  LDC.64 R2, c[0x0][0x388] ;  /* 0x0000e200ff027b82 */ /* 0x002e280000000a00 */
[----:B--2---:R5:W2:Y:S01]  /*12d0*/  LDG.E R11, desc[UR4][R8.64] ;  /* 0x00000004080b7981 */ /* 0x004aa2000c1e1900 */
[----:B------:R-:W-:-:S05]  /*12e0*/  IMAD.WIDE R18, R13, 0x4, R8 ;  /* 0x000000040d127825 */ /* 0x000fca00078e0208 */
[----:B------:R-:W2:Y:S01]  /*12f0*/  LDG.E R17, desc[UR4][R18.64] ;  /* 0x0000000412117981 */ /* 0x000ea2000c1e1900 */
[----:B------:R-:W-:-:S05]  /*1300*/  IMAD.WIDE R20, R13, 0x4, R18 ;  /* 0x000000040d147825 */ /* 0x000fca00078e0212 */
[----:B----4-:R-:W4:Y:S01]  /*1310*/  LDG.E R15, desc[UR4][R20.64] ;  /* 0x00000004140f7981 */ /* 0x010f22000c1e1900 */
[----:B------:R-:W-:-:S06]  /*1320*/  IMAD.WIDE R12, R13, 0x4, R20 ;  /* 0x000000040d0c7825 */ /* 0x000fcc00078e0214 */
[----:B------:R-:W4:Y:S01]  /*1330*/  LDG.E R13, desc[UR4][R12.64] ;  /* 0x000000040c0d7981 */ /* 0x000f22000c1e1900 */
[----:B0-----:R-:W-:-:S06]  /*1340*/  IMAD.WIDE R4, R0, 0x8, R2 ;  /* 0x0000000800047825 */ /* 0x001fcc00078e0202 */
[----:B------:R-:W4:Y:S01]  /*1350*/  LDG.E.64 R4, desc[UR4][R4.64] ;  /* 0x0000000404047981 */ /* 0x000f22000c1e1b00 */
[----:B---3--:R-:W-:-:S06]  /*1360*/  IMAD.WIDE R6, R23, 0x8, R2 ;  /* 0x0000000817067825 */ /* 0x008fcc00078e0202 */
[----:B------:R-:W3:Y:S01]  /*1370*/  LDG.E.64 R6, desc[UR4][R6.64] ;  /* 0x0000000406067981 */ /* 0x000ee2000c1e1b00 */
[----:B-----5:R-:W-:-:S06]  /*1380*/  IMAD.WIDE R8, R25, 0x8, R2 ;  /* 0x0000000819087825 */ /* 0x020fcc00078e0202 */
[----:B------:R-:W5:Y:S01]  /*1390*/  LDG.E.64 R8, desc[UR4][R8.64] ;  /* 0x0000000408087981 */ /* 0x000f62000c1e1b00 */
[----:B--2---:R-:W-:-:S06]  /*13a0*/  IMAD.WIDE R10, R11, 0x8, R2 ;  /* 0x000000080b0a7825 */ /* 0x004fcc00078e0202 */
[----:B------:R-:W2:Y:S01]  /*13b0*/  LDG.E.64 R10, desc[UR4][R10.64] ;  /* 0x000000040a0a7981 */ /* 0x000ea2000c1e1b00 */
[----:B------:R-:W-:-:S04]  /*13c0*/  IMAD.WIDE R16, R17, 0x8, R2 ;  /* 0x0000000811107825 */ /* 0x000fc800078e0202 */
[--C-:B----4-:R-:W-:Y:S02]  /*13d0*/  IMAD.WIDE R14, R15, 0x8, R2.reuse ;  /* 0x000000080f0e7825 */ /* 0x110fe400078e0202 */
[----:B------:R-:W4:Y:S04]  /*13e0*/  LDG.E.64 R16, desc[UR4][R16.64] ;  /* 0x0000000410107981 */ /* 0x000f28000c1e1b00 */
[----:B------:R-:W4:Y:S01]  /*13f0*/  LDG.E.64 R14, desc[UR4][R14.64] ;  /* 0x000000040e0e7981 */ /* 0x000f22000c1e1b00 */
[----:B------:R-:W-:-:S06]  /*1400*/  IMAD.WIDE R2, R13, 0x8, R2 ;  /* 0x000000080d027825 */ /* 0x000fcc00078e0202 */
[----:B------:R-:W4:Y:S01]  /*1410*/  LDG.E.64 R2, desc[UR4][R2.64] ;  /* 0x0000000402027981 */ /* 0x000f22000c1e1b00 */
[----:B---3--:R-:W-:Y:S01]  /*1420*/  DADD R4, R4, R6 ;  /* 0x0000000004047229 */ /* 0x008fe20000000006 */
[----:B------:R-:W0:Y:S07]  /*1430*/  LDC.64 R6, c[0x0][0x390] ;  /* 0x0000e400ff067b82 */ /* 0x000e2e0000000a00 */
[----:B-----5:R-:W-:-:S08]  /*1440*/  DADD R4, R4, R8 ;  /* 0x0000000004047229 */ /* 0x020fd00000000008 */
[----:B--2---:R-:W-:-:S08]  /*1450*/  DADD R4, R4, R10 ;  /* 0x0000000004047229 */ /* 0x004fd0000000000a */
[----:B----4-:R-:W-:-:S08]  /*1460*/  DADD R4, R4, R16 ;  /* 0x0000000004047229 */ /* 0x010fd00000000010 */
[----:B------:R-:W-:Y:S01]  /*1470*/  DADD R4, R4, R14 ;  /* 0x0000000004047229 */ /* 0x000fe2000000000e */
[----:B0-----:R-:W-:-:S07]  /*1480*/  IMAD.WIDE R6, R0, 0x8, R6 ;  /* 0x0000000800067825 */ /* 0x001fce00078e0206 */
[----:B------:R-:W-:-:S07]  /*1490*/  DADD R4, R4, R2 ;  /* 0x0000000004047229 */ /* 0x000fce0000000002 */
[----:B------:R-:W-:Y:S01]  /*14a0*/  STG.E.64 desc[UR4][R6.64], R4 ;  /* 0x0000000406007986 */ /* 0x000fe2000c101b04 */
[----:B------:R-:W-:Y:S05]  /*14b0*/  EXIT ;  /* 0x000000000000794d */ /* 0x000fea0003800000 */
.L_x_75:
        /* <DEDUP_REMOVED lines=12> */
.L_x_84:


//--------------------- .nv.shared.reserved.0     --------------------------
	.section	.nv.shared.reserved.0,"aw",@nobits
	.weak		__nv_reservedSMEM_offset_0_alias
	.size		__nv_reservedSMEM_offset_0_alias, 0, 64
	.other		__nv_reservedSMEM_offset_0_alias,@"STO_CUDA_RESERVED_SHARED STV_DEFAULT"
__nv_reservedSMEM_offset_0_alias:
	.zero		0
	.zero		64


//--------------------- .nv.constant0._Z33dvc_ScaLBL_D3Q7_Ion_ChargeDensityPdS_iiiii --------------------------
	.section	.nv.constant0._Z33dvc_ScaLBL_D3Q7_Ion_ChargeDensityPdS_iiiii,"a",@progbits
	.sectionflags	@""
	.align	4
.nv.constant0._Z33dvc_ScaLBL_D3Q7_Ion_ChargeDensityPdS_iiiii:
	.zero		932


//--------------------- .nv.constant0._Z33dvc_ScaLBL_D3Q7_Ion_Init_FromFilePdS_i --------------------------
	.section	.nv.constant0._Z33dvc_ScaLBL_D3Q7_Ion_Init_FromFilePdS_i,"a",@progbits
	.sectionflags	@""
	.align	4
.nv.constant0._Z33dvc_ScaLBL_D3Q7_Ion_Init_FromFilePdS_i:
	.zero		916


//--------------------- .nv.constant0._Z24dvc_ScaLBL_D3Q7_Ion_InitPdS_di --------------------------
	.section	.nv.constant0._Z24dvc_ScaLBL_D3Q7_Ion_InitPdS_di,"a",@progbits
	.sectionflags	@""
	.align	4
.nv.constant0._Z24dvc_ScaLBL_D3Q7_Ion_InitPdS_di:
	.zero		924


//--------------------- .nv.constant0._Z26dvc_ScaLBL_D3Q7_AAeven_IonPdS_S_S_diddiii --------------------------
	.section	.nv.constant0._Z26dvc_ScaLBL_D3Q7_AAeven_IonPdS_S_S_diddiii,"a",@progbits
	.sectionflags	@""
	.align	4
.nv.constant0._Z26dvc_ScaLBL_D3Q7_AAeven_IonPdS_S_S_diddiii:
	.zero		972


//--------------------- .nv.constant0._Z25dvc_ScaLBL_D3Q7_AAodd_IonPiPdS0_S0_S0_diddiii --------------------------
	.section	.nv.constant0._Z25dvc_ScaLBL_D3Q7_AAodd_IonPiPdS0_S0_S0_diddiii,"a",@progbits
	.sectionflags	@""
	.align	4
.nv.constant0._Z25dvc_ScaLBL_D3Q7_AAodd_IonPiPdS0_S0_S0_diddiii:
	.zero		980


//--------------------- .nv.constant0._Z39dvc_ScaLBL_D3Q7_AAeven_IonConcentrationPdS_iii --------------------------
	.section	.nv.constant0._Z39dvc_ScaLBL_D3Q7_AAeven_IonConcentrationPdS_iii,"a",@progbits
	.sectionflags	@""
	.align	4
.nv.constant0._Z39dvc_ScaLBL_D3Q7_AAeven_IonConcentrationPdS_iii:
	.zero		924


//--------------------- .nv.constant0._Z38dvc_ScaLBL_D3Q7_AAodd_IonConcentrationPiPdS0_iii --------------------------
	.section	.nv.constant0._Z38dvc_ScaLBL_D3Q7_AAodd_IonConcentrationPiPdS0_iii,"a",@progbits
	.sectionflags	@""
	.align	4
.nv.constant0._Z38dvc_ScaLBL_D3Q7_AAodd_IonConcentrationPiPdS0_iii:
	.zero		932


//--------------------- SYMBOLS --------------------------

	.type		.nv.reservedSmem.offset0,@object
	.size		.nv.reservedSmem.offset0,0x4
